	.target	sm_90a

	.elftype	@"ET_EXEC"


//--------------------- .note.nv.tkinfo           --------------------------
	.section	.note.nv.tkinfo,"",@"SHT_NOTE"
	.sectionflags	@"SHF_NOTE_NV_TKINFO"
	.tkinfo
        /*0018*/ 	.word	0x00000002
        /*0030*/ 	.string	""
        /*0030*/ 	.string	"ptxas"
        /*0030*/ 	.string	"Cuda compilation tools, release 13.0, V13.0.88"
        /*0030*/ 	.string	"Build cuda_13.0.r13.0/compiler.36424714_0"
        /*0030*/ 	.string	"-arch sm_90a -m 64 "



//--------------------- .note.nv.cuinfo           --------------------------
	.section	.note.nv.cuinfo,"",@"SHT_NOTE"
	.sectionflags	@"SHF_NOTE_NV_CUINFO"
        /*0018*/ 	.short	0x0002
        /*001a*/ 	.short	0x005a
        /*001c*/ 	.short	0x0082
	.zero		2


//--------------------- .nv.info                  --------------------------
	.section	.nv.info,"",@"SHT_CUDA_INFO"
	.align	4


	//----- nvinfo : EIATTR_REGCOUNT
	.align		4
        /*0000*/ 	.byte	0x04, 0x2f
        /*0002*/ 	.short	(.L_15 - .L_14)
	.align		4
.L_14:
        /*0004*/ 	.word	index@(_ZN7cutlass13device_kernelINS_4gemm6kernel13GemmUniversalIN4cute5tupleIJiiiiEEENS1_10collective13CollectiveMmaINS1_34MainloopSm90TmaGmmaWarpSpecializedILi21ENS5_IJNS4_1CILi1EEESB_SB_EEENS1_35KernelTmaWarpSpecializedCooperativeEEENS5_IJNSA_ILi256EEENSA_ILi80EEENSA_ILi16EEEEEENS_10bfloat16_tENS5_IJlSB_lEEESJ_SK_NS4_8TiledMMAINS4_8MMA_AtomIJNS4_4SM904GMMA27MMA_64x16x16_F32BF16BF16_SSILNSO_5MajorE0ELSQ_0ELNSO_7ScaleInE1ELSR_1EEEEEENS4_6LayoutINS5_IJNSA_ILi2EEESB_SB_EEENS5_IJSB_NSA_ILi0EEESX_EEEEENS5_IJNS4_10UnderscoreES10_S10_EEEEENS4_13SM90_TMA_LOADENS4_14ComposedLayoutINS4_7SwizzleILi1ELi4ELi3EEENS4_18smem_ptr_flag_bitsILi16EEENSU_INS5_IJNSA_ILi8EEESH_EEENS5_IJSH_SB_EEEEEEEvNS4_8identityES13_S1D_vS1E_EENS_8epilogue10collective6detail29Sm90TmaWarpSpecializedAdapterINS1H_15DefaultEpilogueISJ_SK_SK_NS1G_6thread17LinearCombinationISJ_Li1EffLNS1L_9ScaleType4KindE0ELNS_15FloatRoundStyleE2ESJ_EENS1_15EpilogueDefaultEEEEEvvEEEEvNT_6ParamsE)
        /*0008*/ 	.word	0x000000a8


	//----- nvinfo : EIATTR_FRAME_SIZE
	.align		4
.L_15:
        /*000c*/ 	.byte	0x04, 0x11
        /*000e*/ 	.short	(.L_17 - .L_16)
	.align		4
.L_16:
        /*0010*/ 	.word	index@(_ZN7cutlass13device_kernelINS_4gemm6kernel13GemmUniversalIN4cute5tupleIJiiiiEEENS1_10collective13CollectiveMmaINS1_34MainloopSm90TmaGmmaWarpSpecializedILi21ENS5_IJNS4_1CILi1EEESB_SB_EEENS1_35KernelTmaWarpSpecializedCooperativeEEENS5_IJNSA_ILi256EEENSA_ILi80EEENSA_ILi16EEEEEENS_10bfloat16_tENS5_IJlSB_lEEESJ_SK_NS4_8TiledMMAINS4_8MMA_AtomIJNS4_4SM904GMMA27MMA_64x16x16_F32BF16BF16_SSILNSO_5MajorE0ELSQ_0ELNSO_7ScaleInE1ELSR_1EEEEEENS4_6LayoutINS5_IJNSA_ILi2EEESB_SB_EEENS5_IJSB_NSA_ILi0EEESX_EEEEENS5_IJNS4_10UnderscoreES10_S10_EEEEENS4_13SM90_TMA_LOADENS4_14ComposedLayoutINS4_7SwizzleILi1ELi4ELi3EEENS4_18smem_ptr_flag_bitsILi16EEENSU_INS5_IJNSA_ILi8EEESH_EEENS5_IJSH_SB_EEEEEEEvNS4_8identityES13_S1D_vS1E_EENS_8epilogue10collective6detail29Sm90TmaWarpSpecializedAdapterINS1H_15DefaultEpilogueISJ_SK_SK_NS1G_6thread17LinearCombinationISJ_Li1EffLNS1L_9ScaleType4KindE0ELNS_15FloatRoundStyleE2ESJ_EENS1_15EpilogueDefaultEEEEEvvEEEEvNT_6ParamsE)
        /*0014*/ 	.word	0x00000000


	//----- nvinfo : EIATTR_MIN_STACK_SIZE
	.align		4
.L_17:
        /*0018*/ 	.byte	0x04, 0x12
        /*001a*/ 	.short	(.L_19 - .L_18)
	.align		4
.L_18:
        /*001c*/ 	.word	index@(_ZN7cutlass13device_kernelINS_4gemm6kernel13GemmUniversalIN4cute5tupleIJiiiiEEENS1_10collective13CollectiveMmaINS1_34MainloopSm90TmaGmmaWarpSpecializedILi21ENS5_IJNS4_1CILi1EEESB_SB_EEENS1_35KernelTmaWarpSpecializedCooperativeEEENS5_IJNSA_ILi256EEENSA_ILi80EEENSA_ILi16EEEEEENS_10bfloat16_tENS5_IJlSB_lEEESJ_SK_NS4_8TiledMMAINS4_8MMA_AtomIJNS4_4SM904GMMA27MMA_64x16x16_F32BF16BF16_SSILNSO_5MajorE0ELSQ_0ELNSO_7ScaleInE1ELSR_1EEEEEENS4_6LayoutINS5_IJNSA_ILi2EEESB_SB_EEENS5_IJSB_NSA_ILi0EEESX_EEEEENS5_IJNS4_10UnderscoreES10_S10_EEEEENS4_13SM90_TMA_LOADENS4_14ComposedLayoutINS4_7SwizzleILi1ELi4ELi3EEENS4_18smem_ptr_flag_bitsILi16EEENSU_INS5_IJNSA_ILi8EEESH_EEENS5_IJSH_SB_EEEEEEEvNS4_8identityES13_S1D_vS1E_EENS_8epilogue10collective6detail29Sm90TmaWarpSpecializedAdapterINS1H_15DefaultEpilogueISJ_SK_SK_NS1G_6thread17LinearCombinationISJ_Li1EffLNS1L_9ScaleType4KindE0ELNS_15FloatRoundStyleE2ESJ_EENS1_15EpilogueDefaultEEEEEvvEEEEvNT_6ParamsE)
        /*0020*/ 	.word	0x00000000
.L_19:


//--------------------- .nv.compat                --------------------------
	.section	.nv.compat,"",@"SHT_CUDA_COMPAT_INFO"
	.align	4
        /*0000*/ 	.byte	0x02, 0x09, 0x01, 0x00, 0x02, 0x02, 0x04, 0x00, 0x02, 0x05, 0x05, 0x00, 0x03, 0x07, 0x01, 0x01
        /*0010*/ 	.byte	0x02, 0x03, 0x01, 0x00, 0x02, 0x06, 0x01, 0x00, 0x04, 0x0b, 0x08, 0x00, 0x00, 0x00, 0x00, 0x00
        /*0020*/ 	.byte	0x00, 0x00, 0x00, 0x00


//--------------------- .nv.info._ZN7cutlass13device_kernelINS_4gemm6kernel13GemmUniversalIN4cute5tupleIJiiiiEEENS1_10collective13CollectiveMmaINS1_34MainloopSm90TmaGmmaWarpSpecializedILi21ENS5_IJNS4_1CILi1EEESB_SB_EEENS1_35KernelTmaWarpSpecializedCooperativeEEENS5_IJNSA_ILi256EEENSA_ILi80EEENSA_ILi16EEEEEENS_10bfloat16_tENS5_IJlSB_lEEESJ_SK_NS4_8TiledMMAINS4_8MMA_AtomIJNS4_4SM904GMMA27MMA_64x16x16_F32BF16BF16_SSILNSO_5MajorE0ELSQ_0ELNSO_7ScaleInE1ELSR_1EEEEEENS4_6LayoutINS5_IJNSA_ILi2EEESB_SB_EEENS5_IJSB_NSA_ILi0EEESX_EEEEENS5_IJNS4_10UnderscoreES10_S10_EEEEENS4_13SM90_TMA_LOADENS4_14ComposedLayoutINS4_7SwizzleILi1ELi4ELi3EEENS4_18smem_ptr_flag_bitsILi16EEENSU_INS5_IJNSA_ILi8EEESH_EEENS5_IJSH_SB_EEEEEEEvNS4_8identityES13_S1D_vS1E_EENS_8epilogue10collective6detail29Sm90TmaWarpSpecializedAdapterINS1H_15DefaultEpilogueISJ_SK_SK_NS1G_6thread17LinearCombinationISJ_Li1EffLNS1L_9ScaleType4KindE0ELNS_15FloatRoundStyleE2ESJ_EENS1_15EpilogueDefaultEEEEEvvEEEEvNT_6ParamsE --------------------------
	.section	.nv.info._ZN7cutlass13device_kernelINS_4gemm6kernel13GemmUniversalIN4cute5tupleIJiiiiEEENS1_10collective13CollectiveMmaINS1_34MainloopSm90TmaGmmaWarpSpecializedILi21ENS5_IJNS4_1CILi1EEESB_SB_EEENS1_35KernelTmaWarpSpecializedCooperativeEEENS5_IJNSA_ILi256EEENSA_ILi80EEENSA_ILi16EEEEEENS_10bfloat16_tENS5_IJlSB_lEEESJ_SK_NS4_8TiledMMAINS4_8MMA_AtomIJNS4_4SM904GMMA27MMA_64x16x16_F32BF16BF16_SSILNSO_5MajorE0ELSQ_0ELNSO_7ScaleInE1ELSR_1EEEEEENS4_6LayoutINS5_IJNSA_ILi2EEESB_SB_EEENS5_IJSB_NSA_ILi0EEESX_EEEEENS5_IJNS4_10UnderscoreES10_S10_EEEEENS4_13SM90_TMA_LOADENS4_14ComposedLayoutINS4_7SwizzleILi1ELi4ELi3EEENS4_18smem_ptr_flag_bitsILi16EEENSU_INS5_IJNSA_ILi8EEESH_EEENS5_IJSH_SB_EEEEEEEvNS4_8identityES13_S1D_vS1E_EENS_8epilogue10collective6detail29Sm90TmaWarpSpecializedAdapterINS1H_15DefaultEpilogueISJ_SK_SK_NS1G_6thread17LinearCombinationISJ_Li1EffLNS1L_9ScaleType4KindE0ELNS_15FloatRoundStyleE2ESJ_EENS1_15EpilogueDefaultEEEEEvvEEEEvNT_6ParamsE,"",@"SHT_CUDA_INFO"
	.sectionflags	@""
	.align	4


	//----- nvinfo : EIATTR_CUDA_API_VERSION
	.align		4
        /*0000*/ 	.byte	0x04, 0x37
        /*0002*/ 	.short	(.L_21 - .L_20)
.L_20:
        /*0004*/ 	.word	0x00000082


	//----- nvinfo : EIATTR_KPARAM_INFO
	.align		4
.L_21:
        /*0008*/ 	.byte	0x04, 0x17
        /*000a*/ 	.short	(.L_23 - .L_22)
.L_22:
        /*000c*/ 	.word	0x00000000
        /*0010*/ 	.short	0x0000
        /*0012*/ 	.short	0x0070
        /*0014*/ 	.byte	0x00, 0xf0, 0x01, 0x10


	//----- nvinfo : EIATTR_SPARSE_MMA_MASK
	.align		4
.L_23:
        /*0018*/ 	.byte	0x03, 0x50
        /*001a*/ 	.short	0x0000


	//----- nvinfo : EIATTR_MAXREG_COUNT
	.align		4
        /*001c*/ 	.byte	0x03, 0x1b
        /*001e*/ 	.short	0x00a8


	//----- nvinfo : EIATTR_NUM_BARRIERS
	.align		4
        /*0020*/ 	.byte	0x02, 0x4c
        /*0022*/ 	.byte	0x01
	.zero		1


	//----- nvinfo : EIATTR_EXTERNS
	.align		4
        /*0024*/ 	.byte	0x04, 0x0f
        /*0026*/ 	.short	(.L_25 - .L_24)


	//   ....[0]....
	.align		4
.L_24:
        /*0028*/ 	.word	index@(__assertfail)


	//----- nvinfo : EIATTR_MERCURY_ISA_VERSION
	.align		4
.L_25:
        /*002c*/ 	.byte	0x03, 0x5f
        /*002e*/ 	.short	0x0101


	//----- nvinfo : EIATTR_INT_WARP_WIDE_INSTR_OFFSETS
	.align		4
        /*0030*/ 	.byte	0x04, 0x31
        /*0032*/ 	.short	(.L_27 - .L_26)


	//   ....[0]....
.L_26:
        /*0034*/ 	.word	0x00000600


	//   ....[1]....
        /*0038*/ 	.word	0x00000630


	//   ....[2]....
        /*003c*/ 	.word	0x00000710


	//----- nvinfo : EIATTR_COOP_GROUP_MASK_REGIDS
	.align		4
.L_27:
        /*0040*/ 	.byte	0x04, 0x29
        /*0042*/ 	.short	(.L_29 - .L_28)


	//   ....[0]....
.L_28:
        /*0044*/ 	.word	0xffffffff


	//   ....[1]....
        /*0048*/ 	.word	0xffffffff


	//   ....[2]....
        /*004c*/ 	.word	0xffffffff


	//   ....[3]....
        /*0050*/ 	.word	0xffffffff


	//   ....[4]....
        /*0054*/ 	.word	0xffffffff


	//----- nvinfo : EIATTR_COOP_GROUP_INSTR_OFFSETS
	.align		4
.L_29:
        /*0058*/ 	.byte	0x04, 0x28
        /*005a*/ 	.short	(.L_31 - .L_30)


	//   ....[0]....
.L_30:
        /*005c*/ 	.word	0x00000060


	//   ....[1]....
        /*0060*/ 	.word	0x00000070


	//   ....[2]....
        /*0064*/ 	.word	0x00000130


	//   ....[3]....
        /*0068*/ 	.word	0x00000510


	//   ....[4]....
        /*006c*/ 	.word	0x000011c0


	//----- nvinfo : EIATTR_REG_RECONFIG
	.align		4
.L_31:
        /*0070*/ 	.byte	0x01, 0x54
	.zero		2


	//----- nvinfo : EIATTR_SYSCALL_OFFSETS
	.align		4
        /*0074*/ 	.byte	0x04, 0x46
        /*0076*/ 	.short	(.L_33 - .L_32)


	//   ....[0]....
.L_32:
        /*0078*/ 	.word	0x00001380


	//----- nvinfo : EIATTR_MBARRIER_INSTR_OFFSETS
	.align		4
.L_33:
        /*007c*/ 	.byte	0x04, 0x39
        /*007e*/ 	.short	(.L_35 - .L_34)


	//   ....[0]....
.L_34:
        /*0080*/ 	.word	0x00000250
        /*0084*/ 	.word	0x000000ff
        /*0088*/ 	.word	0x00000000
        /*008c*/ 	.short	0x0100
        /*008e*/ 	.byte	0x08
	.zero		1


	//   ....[1]....
        /*0090*/ 	.word	0x00000260
        /*0094*/ 	.word	0x000000ff
        /*0098*/ 	.word	0x000000a8
        /*009c*/ 	.short	0x0100
        /*009e*/ 	.byte	0x08
	.zero		1


	//   ....[2]....
        /*00a0*/ 	.word	0x00000270
        /*00a4*/ 	.word	0x000000ff
        /*00a8*/ 	.word	0x00000008
        /*00ac*/ 	.short	0x0100
        /*00ae*/ 	.byte	0x08
	.zero		1


	//   ....[3]....
        /*00b0*/ 	.word	0x00000280
        /*00b4*/ 	.word	0x000000ff
        /*00b8*/ 	.word	0x000000b0
        /*00bc*/ 	.short	0x0100
        /*00be*/ 	.byte	0x08
	.zero		1


	//   ....[4]....
        /*00c0*/ 	.word	0x00000290
        /*00c4*/ 	.word	0x000000ff
        /*00c8*/ 	.word	0x00000010
        /*00cc*/ 	.short	0x0100
        /*00ce*/ 	.byte	0x08
	.zero		1


	//   ....[5]....
        /*00d0*/ 	.word	0x000002a0
        /*00d4*/ 	.word	0x000000ff
        /*00d8*/ 	.word	0x000000b8
        /*00dc*/ 	.short	0x0100
        /*00de*/ 	.byte	0x08
	.zero		1


	//   ....[6]....
        /*00e0*/ 	.word	0x000002b0
        /*00e4*/ 	.word	0x000000ff
        /*00e8*/ 	.word	0x00000018
        /*00ec*/ 	.short	0x0100
        /*00ee*/ 	.byte	0x08
	.zero		1


	//   ....[7]....
        /*00f0*/ 	.word	0x000002c0
        /*00f4*/ 	.word	0x000000ff
        /*00f8*/ 	.word	0x000000c0
        /*00fc*/ 	.short	0x0100
        /*00fe*/ 	.byte	0x08
	.zero		1


	//   ....[8]....
        /*0100*/ 	.word	0x000002d0
        /*0104*/ 	.word	0x000000ff
        /*0108*/ 	.word	0x00000020
        /*010c*/ 	.short	0x0100
        /*010e*/ 	.byte	0x08
	.zero		1


	//   ....[9]....
        /*0110*/ 	.word	0x000002e0
        /*0114*/ 	.word	0x000000ff
        /*0118*/ 	.word	0x000000c8
        /*011c*/ 	.short	0x0100
        /*011e*/ 	.byte	0x08
	.zero		1


	//   ....[10]....
        /*0120*/ 	.word	0x000002f0
        /*0124*/ 	.word	0x000000ff
        /*0128*/ 	.word	0x00000028
        /*012c*/ 	.short	0x0100
        /*012e*/ 	.byte	0x08
	.zero		1


	//   ....[11]....
        /*0130*/ 	.word	0x00000300
        /*0134*/ 	.word	0x000000ff
        /*0138*/ 	.word	0x000000d0
        /*013c*/ 	.short	0x0100
        /*013e*/ 	.byte	0x08
	.zero		1


	//   ....[12]....
        /*0140*/ 	.word	0x00000310
        /*0144*/ 	.word	0x000000ff
        /*0148*/ 	.word	0x00000030
        /*014c*/ 	.short	0x0100
        /*014e*/ 	.byte	0x08
	.zero		1


	//   ....[13]....
        /*0150*/ 	.word	0x00000320
        /*0154*/ 	.word	0x000000ff
        /*0158*/ 	.word	0x000000d8
        /*015c*/ 	.short	0x0100
        /*015e*/ 	.byte	0x08
	.zero		1


	//   ....[14]....
        /*0160*/ 	.word	0x00000330
        /*0164*/ 	.word	0x000000ff
        /*0168*/ 	.word	0x00000038
        /*016c*/ 	.short	0x0100
        /*016e*/ 	.byte	0x08
	.zero		1


	//   ....[15]....
        /*0170*/ 	.word	0x00000340
        /*0174*/ 	.word	0x000000ff
        /*0178*/ 	.word	0x000000e0
        /*017c*/ 	.short	0x0100
        /*017e*/ 	.byte	0x08
	.zero		1


	//   ....[16]....
        /*0180*/ 	.word	0x00000350
        /*0184*/ 	.word	0x000000ff
        /*0188*/ 	.word	0x00000040
        /*018c*/ 	.short	0x0100
        /*018e*/ 	.byte	0x08
	.zero		1


	//   ....[17]....
        /*0190*/ 	.word	0x00000360
        /*0194*/ 	.word	0x000000ff
        /*0198*/ 	.word	0x000000e8
        /*019c*/ 	.short	0x0100
        /*019e*/ 	.byte	0x08
	.zero		1


	//   ....[18]....
        /*01a0*/ 	.word	0x00000370
        /*01a4*/ 	.word	0x000000ff
        /*01a8*/ 	.word	0x00000048
        /*01ac*/ 	.short	0x0100
        /*01ae*/ 	.byte	0x08
	.zero		1


	//   ....[19]....
        /*01b0*/ 	.word	0x00000380
        /*01b4*/ 	.word	0x000000ff
        /*01b8*/ 	.word	0x000000f0
        /*01bc*/ 	.short	0x0100
        /*01be*/ 	.byte	0x08
	.zero		1


	//   ....[20]....
        /*01c0*/ 	.word	0x00000390
        /*01c4*/ 	.word	0x000000ff
        /*01c8*/ 	.word	0x00000050
        /*01cc*/ 	.short	0x0100
        /*01ce*/ 	.byte	0x08
	.zero		1


	//   ....[21]....
        /*01d0*/ 	.word	0x000003a0
        /*01d4*/ 	.word	0x000000ff
        /*01d8*/ 	.word	0x000000f8
        /*01dc*/ 	.short	0x0100
        /*01de*/ 	.byte	0x08
	.zero		1


	//   ....[22]....
        /*01e0*/ 	.word	0x000003b0
        /*01e4*/ 	.word	0x000000ff
        /*01e8*/ 	.word	0x00000058
        /*01ec*/ 	.short	0x0100
        /*01ee*/ 	.byte	0x08
	.zero		1


	//   ....[23]....
        /*01f0*/ 	.word	0x000003c0
        /*01f4*/ 	.word	0x000000ff
        /*01f8*/ 	.word	0x00000100
        /*01fc*/ 	.short	0x0100
        /*01fe*/ 	.byte	0x08
	.zero		1


	//   ....[24]....
        /*0200*/ 	.word	0x000003d0
        /*0204*/ 	.word	0x000000ff
        /*0208*/ 	.word	0x00000060
        /*020c*/ 	.short	0x0100
        /*020e*/ 	.byte	0x08
	.zero		1


	//   ....[25]....
        /*0210*/ 	.word	0x000003e0
        /*0214*/ 	.word	0x000000ff
        /*0218*/ 	.word	0x00000108
        /*021c*/ 	.short	0x0100
        /*021e*/ 	.byte	0x08
	.zero		1


	//   ....[26]....
        /*0220*/ 	.word	0x000003f0
        /*0224*/ 	.word	0x000000ff
        /*0228*/ 	.word	0x00000068
        /*022c*/ 	.short	0x0100
        /*022e*/ 	.byte	0x08
	.zero		1


	//   ....[27]....
        /*0230*/ 	.word	0x00000400
        /*0234*/ 	.word	0x000000ff
        /*0238*/ 	.word	0x00000110
        /*023c*/ 	.short	0x0100
        /*023e*/ 	.byte	0x08
	.zero		1


	//   ....[28]....
        /*0240*/ 	.word	0x00000410
        /*0244*/ 	.word	0x000000ff
        /*0248*/ 	.word	0x00000070
        /*024c*/ 	.short	0x0100
        /*024e*/ 	.byte	0x08
	.zero		1


	//   ....[29]....
        /*0250*/ 	.word	0x00000420
        /*0254*/ 	.word	0x000000ff
        /*0258*/ 	.word	0x00000118
        /*025c*/ 	.short	0x0100
        /*025e*/ 	.byte	0x08
	.zero		1


	//   ....[30]....
        /*0260*/ 	.word	0x00000430
        /*0264*/ 	.word	0x000000ff
        /*0268*/ 	.word	0x00000078
        /*026c*/ 	.short	0x0100
        /*026e*/ 	.byte	0x08
	.zero		1


	//   ....[31]....
        /*0270*/ 	.word	0x00000440
        /*0274*/ 	.word	0x000000ff
        /*0278*/ 	.word	0x00000120
        /*027c*/ 	.short	0x0100
        /*027e*/ 	.byte	0x08
	.zero		1


	//   ....[32]....
        /*0280*/ 	.word	0x00000450
        /*0284*/ 	.word	0x000000ff
        /*0288*/ 	.word	0x00000080
        /*028c*/ 	.short	0x0100
        /*028e*/ 	.byte	0x08
	.zero		1


	//   ....[33]....
        /*0290*/ 	.word	0x00000460
        /*0294*/ 	.word	0x000000ff
        /*0298*/ 	.word	0x00000128
        /*029c*/ 	.short	0x0100
        /*029e*/ 	.byte	0x08
	.zero		1


	//   ....[34]....
        /*02a0*/ 	.word	0x00000470
        /*02a4*/ 	.word	0x000000ff
        /*02a8*/ 	.word	0x00000088
        /*02ac*/ 	.short	0x0100
        /*02ae*/ 	.byte	0x08
	.zero		1


	//   ....[35]....
        /*02b0*/ 	.word	0x00000480
        /*02b4*/ 	.word	0x000000ff
        /*02b8*/ 	.word	0x00000130
        /*02bc*/ 	.short	0x0100
        /*02be*/ 	.byte	0x08
	.zero		1


	//   ....[36]....
        /*02c0*/ 	.word	0x00000490
        /*02c4*/ 	.word	0x000000ff
        /*02c8*/ 	.word	0x00000090
        /*02cc*/ 	.short	0x0100
        /*02ce*/ 	.byte	0x08
	.zero		1


	//   ....[37]....
        /*02d0*/ 	.word	0x000004a0
        /*02d4*/ 	.word	0x000000ff
        /*02d8*/ 	.word	0x00000138
        /*02dc*/ 	.short	0x0100
        /*02de*/ 	.byte	0x08
	.zero		1


	//   ....[38]....
        /*02e0*/ 	.word	0x000004b0
        /*02e4*/ 	.word	0x000000ff
        /*02e8*/ 	.word	0x00000098
        /*02ec*/ 	.short	0x0100
        /*02ee*/ 	.byte	0x08
	.zero		1


	//   ....[39]....
        /*02f0*/ 	.word	0x000004c0
        /*02f4*/ 	.word	0x000000ff
        /*02f8*/ 	.word	0x00000140
        /*02fc*/ 	.short	0x0100
        /*02fe*/ 	.byte	0x08
	.zero		1


	//   ....[40]....
        /*0300*/ 	.word	0x000004d0
        /*0304*/ 	.word	0x000000ff
        /*0308*/ 	.word	0x000000a0
        /*030c*/ 	.short	0x0100
        /*030e*/ 	.byte	0x08
	.zero		1


	//   ....[41]....
        /*0310*/ 	.word	0x000004e0
        /*0314*/ 	.word	0x000000ff
        /*0318*/ 	.word	0x00000148
        /*031c*/ 	.short	0x0100
        /*031e*/ 	.byte	0x08
	.zero		1


	//   ....[42]....
        /*0320*/ 	.word	0x00000780
        /*0324*/ 	.word	0x000000ff
        /*0328*/ 	.word	0x00000160
        /*032c*/ 	.short	0x0100
        /*032e*/ 	.byte	0x06
	.zero		1


	//   ....[43]....
        /*0330*/ 	.word	0x000007e0
        /*0334*/ 	.word	0x000000ff
        /*0338*/ 	.word	0x00000168
        /*033c*/ 	.short	0x0100
        /*033e*/ 	.byte	0x06
	.zero		1


	//   ....[44]....
        /*0340*/ 	.word	0x00001400
        /*0344*/ 	.word	0x00000003
        /*0348*/ 	.word	0x00000000
        /*034c*/ 	.short	0x010a
        /*034e*/ 	.byte	0x3f
	.zero		1


	//   ....[45]....
        /*0350*/ 	.word	0x00001440
        /*0354*/ 	.word	0x00000003
        /*0358*/ 	.word	0x00000000
        /*035c*/ 	.short	0x010a
        /*035e*/ 	.byte	0x3f
	.zero		1


	//   ....[46]....
        /*0360*/ 	.word	0x000019c0
        /*0364*/ 	.word	0x000000ff
        /*0368*/ 	.word	0x00000000
        /*036c*/ 	.short	0x010a
        /*036e*/ 	.byte	0x04
	.zero		1


	//   ....[47]....
        /*0370*/ 	.word	0x00001a00
        /*0374*/ 	.word	0x000000ff
        /*0378*/ 	.word	0x00000000
        /*037c*/ 	.short	0x010a
        /*037e*/ 	.byte	0x04
	.zero		1


	//   ....[48]....
        /*0380*/ 	.word	0x00001e50
        /*0384*/ 	.word	0x000000ff
        /*0388*/ 	.word	0x00000000
        /*038c*/ 	.short	0x0101
        /*038e*/ 	.byte	0x04
	.zero		1


	//   ....[49]....
        /*0390*/ 	.word	0x00002020
        /*0394*/ 	.word	0x00000004
        /*0398*/ 	.word	0x00000000
        /*039c*/ 	.short	0x0101
        /*039e*/ 	.byte	0x3f
	.zero		1


	//   ....[50]....
        /*03a0*/ 	.word	0x00008320
        /*03a4*/ 	.word	0x0000000e
        /*03a8*/ 	.word	0x000000a8
        /*03ac*/ 	.short	0x010a
        /*03ae*/ 	.byte	0x3f
	.zero		1


	//   ....[51]....
        /*03b0*/ 	.word	0x00008700
        /*03b4*/ 	.word	0x00000006
        /*03b8*/ 	.word	0x00000168
        /*03bc*/ 	.short	0x0101
        /*03be*/ 	.byte	0x3f
	.zero		1


	//   ....[52]....
        /*03c0*/ 	.word	0x00008df0
        /*03c4*/ 	.word	0x00000007
        /*03c8*/ 	.word	0x00000000
        /*03cc*/ 	.short	0x010a
        /*03ce*/ 	.byte	0x3f
	.zero		1


	//   ....[53]....
        /*03d0*/ 	.word	0x00008e70
        /*03d4*/ 	.word	0x00000009
        /*03d8*/ 	.word	0x00000000
        /*03dc*/ 	.short	0x010a
        /*03de*/ 	.byte	0x3f
	.zero		1


	//   ....[54]....
        /*03e0*/ 	.word	0x00008f00
        /*03e4*/ 	.word	0x00000006
        /*03e8*/ 	.word	0x00000000
        /*03ec*/ 	.short	0x010a
        /*03ee*/ 	.byte	0x3f
	.zero		1


	//   ....[55]....
        /*03f0*/ 	.word	0x00008f90
        /*03f4*/ 	.word	0x00000009
        /*03f8*/ 	.word	0x00000000
        /*03fc*/ 	.short	0x010a
        /*03fe*/ 	.byte	0x3f
	.zero		1


	//   ....[56]....
        /*0400*/ 	.word	0x00009020
        /*0404*/ 	.word	0x00000006
        /*0408*/ 	.word	0x00000000
        /*040c*/ 	.short	0x010a
        /*040e*/ 	.byte	0x3f
	.zero		1


	//   ....[57]....
        /*0410*/ 	.word	0x000090b0
        /*0414*/ 	.word	0x00000009
        /*0418*/ 	.word	0x00000000
        /*041c*/ 	.short	0x010a
        /*041e*/ 	.byte	0x3f
	.zero		1


	//   ....[58]....
        /*0420*/ 	.word	0x00009140
        /*0424*/ 	.word	0x00000006
        /*0428*/ 	.word	0x00000000
        /*042c*/ 	.short	0x010a
        /*042e*/ 	.byte	0x3f
	.zero		1


	//   ....[59]....
        /*0430*/ 	.word	0x000091d0
        /*0434*/ 	.word	0x00000009
        /*0438*/ 	.word	0x00000000
        /*043c*/ 	.short	0x010a
        /*043e*/ 	.byte	0x3f
	.zero		1


	//   ....[60]....
        /*0440*/ 	.word	0x00009260
        /*0444*/ 	.word	0x00000006
        /*0448*/ 	.word	0x00000000
        /*044c*/ 	.short	0x010a
        /*044e*/ 	.byte	0x3f
	.zero		1


	//   ....[61]....
        /*0450*/ 	.word	0x000092f0
        /*0454*/ 	.word	0x00000009
        /*0458*/ 	.word	0x00000000
        /*045c*/ 	.short	0x010a
        /*045e*/ 	.byte	0x3f
	.zero		1


	//   ....[62]....
        /*0460*/ 	.word	0x00009380
        /*0464*/ 	.word	0x00000006
        /*0468*/ 	.word	0x00000000
        /*046c*/ 	.short	0x010a
        /*046e*/ 	.byte	0x3f
	.zero		1


	//   ....[63]....
        /*0470*/ 	.word	0x00009410
        /*0474*/ 	.word	0x00000009
        /*0478*/ 	.word	0x00000000
        /*047c*/ 	.short	0x010a
        /*047e*/ 	.byte	0x3f
	.zero		1


	//   ....[64]....
        /*0480*/ 	.word	0x000094a0
        /*0484*/ 	.word	0x00000006
        /*0488*/ 	.word	0x00000000
        /*048c*/ 	.short	0x010a
        /*048e*/ 	.byte	0x3f
	.zero		1


	//   ....[65]....
        /*0490*/ 	.word	0x00009530
        /*0494*/ 	.word	0x00000009
        /*0498*/ 	.word	0x00000000
        /*049c*/ 	.short	0x010a
        /*049e*/ 	.byte	0x3f
	.zero		1


	//   ....[66]....
        /*04a0*/ 	.word	0x000095c0
        /*04a4*/ 	.word	0x00000006
        /*04a8*/ 	.word	0x00000000
        /*04ac*/ 	.short	0x010a
        /*04ae*/ 	.byte	0x3f
	.zero		1


	//   ....[67]....
        /*04b0*/ 	.word	0x00009650
        /*04b4*/ 	.word	0x00000009
        /*04b8*/ 	.word	0x00000000
        /*04bc*/ 	.short	0x010a
        /*04be*/ 	.byte	0x3f
	.zero		1


	//   ....[68]....
        /*04c0*/ 	.word	0x000096e0
        /*04c4*/ 	.word	0x00000006
        /*04c8*/ 	.word	0x00000000
        /*04cc*/ 	.short	0x010a
        /*04ce*/ 	.byte	0x3f
	.zero		1


	//   ....[69]....
        /*04d0*/ 	.word	0x00009770
        /*04d4*/ 	.word	0x00000009
        /*04d8*/ 	.word	0x00000000
        /*04dc*/ 	.short	0x010a
        /*04de*/ 	.byte	0x3f
	.zero		1


	//   ....[70]....
        /*04e0*/ 	.word	0x00009800
        /*04e4*/ 	.word	0x00000006
        /*04e8*/ 	.word	0x00000000
        /*04ec*/ 	.short	0x010a
        /*04ee*/ 	.byte	0x3f
	.zero		1


	//   ....[71]....
        /*04f0*/ 	.word	0x00009890
        /*04f4*/ 	.word	0x00000009
        /*04f8*/ 	.word	0x00000000
        /*04fc*/ 	.short	0x010a
        /*04fe*/ 	.byte	0x3f
	.zero		1


	//   ....[72]....
        /*0500*/ 	.word	0x00009920
        /*0504*/ 	.word	0x00000003
        /*0508*/ 	.word	0x00000000
        /*050c*/ 	.short	0x010a
        /*050e*/ 	.byte	0x3f
	.zero		1


	//   ....[73]....
        /*0510*/ 	.word	0x00009980
        /*0514*/ 	.word	0x00000003
        /*0518*/ 	.word	0x00000000
        /*051c*/ 	.short	0x010a
        /*051e*/ 	.byte	0x3f
	.zero		1


	//   ....[74]....
        /*0520*/ 	.word	0x000099e0
        /*0524*/ 	.word	0x00000005
        /*0528*/ 	.word	0x00000000
        /*052c*/ 	.short	0x010a
        /*052e*/ 	.byte	0x3f
	.zero		1


	//   ....[75]....
        /*0530*/ 	.word	0x00009ab0
        /*0534*/ 	.word	0x0000000e
        /*0538*/ 	.word	0x000000a8
        /*053c*/ 	.short	0x010a
        /*053e*/ 	.byte	0x3f
	.zero		1


	//   ....[76]....
        /*0540*/ 	.word	0x00009b80
        /*0544*/ 	.word	0x00000007
        /*0548*/ 	.word	0x00000000
        /*054c*/ 	.short	0x010a
        /*054e*/ 	.byte	0x3f
	.zero		1


	//   ....[77]....
        /*0550*/ 	.word	0x00009bd0
        /*0554*/ 	.word	0x00000009
        /*0558*/ 	.word	0x00000000
        /*055c*/ 	.short	0x010a
        /*055e*/ 	.byte	0x3f
	.zero		1


	//   ....[78]....
        /*0560*/ 	.word	0x00009c20
        /*0564*/ 	.word	0x00000006
        /*0568*/ 	.word	0x00000000
        /*056c*/ 	.short	0x010a
        /*056e*/ 	.byte	0x3f
	.zero		1


	//   ....[79]....
        /*0570*/ 	.word	0x00009c70
        /*0574*/ 	.word	0x00000009
        /*0578*/ 	.word	0x00000000
        /*057c*/ 	.short	0x010a
        /*057e*/ 	.byte	0x3f
	.zero		1


	//   ....[80]....
        /*0580*/ 	.word	0x00009cc0
        /*0584*/ 	.word	0x00000006
        /*0588*/ 	.word	0x00000000
        /*058c*/ 	.short	0x010a
        /*058e*/ 	.byte	0x3f
	.zero		1


	//   ....[81]....
        /*0590*/ 	.word	0x00009d10
        /*0594*/ 	.word	0x00000009
        /*0598*/ 	.word	0x00000000
        /*059c*/ 	.short	0x010a
        /*059e*/ 	.byte	0x3f
	.zero		1


	//   ....[82]....
        /*05a0*/ 	.word	0x00009d60
        /*05a4*/ 	.word	0x00000006
        /*05a8*/ 	.word	0x00000000
        /*05ac*/ 	.short	0x010a
        /*05ae*/ 	.byte	0x3f
	.zero		1


	//   ....[83]....
        /*05b0*/ 	.word	0x00009db0
        /*05b4*/ 	.word	0x00000009
        /*05b8*/ 	.word	0x00000000
        /*05bc*/ 	.short	0x010a
        /*05be*/ 	.byte	0x3f
	.zero		1


	//   ....[84]....
        /*05c0*/ 	.word	0x00009e00
        /*05c4*/ 	.word	0x00000006
        /*05c8*/ 	.word	0x00000000
        /*05cc*/ 	.short	0x010a
        /*05ce*/ 	.byte	0x3f
	.zero		1


	//   ....[85]....
        /*05d0*/ 	.word	0x00009e50
        /*05d4*/ 	.word	0x00000009
        /*05d8*/ 	.word	0x00000000
        /*05dc*/ 	.short	0x010a
        /*05de*/ 	.byte	0x3f
	.zero		1


	//   ....[86]....
        /*05e0*/ 	.word	0x00009ea0
        /*05e4*/ 	.word	0x00000006
        /*05e8*/ 	.word	0x00000000
        /*05ec*/ 	.short	0x010a
        /*05ee*/ 	.byte	0x3f
	.zero		1


	//   ....[87]....
        /*05f0*/ 	.word	0x00009ef0
        /*05f4*/ 	.word	0x00000009
        /*05f8*/ 	.word	0x00000000
        /*05fc*/ 	.short	0x010a
        /*05fe*/ 	.byte	0x3f
	.zero		1


	//   ....[88]....
        /*0600*/ 	.word	0x00009f40
        /*0604*/ 	.word	0x00000006
        /*0608*/ 	.word	0x00000000
        /*060c*/ 	.short	0x010a
        /*060e*/ 	.byte	0x3f
	.zero		1


	//   ....[89]....
        /*0610*/ 	.word	0x00009f90
        /*0614*/ 	.word	0x00000009
        /*0618*/ 	.word	0x00000000
        /*061c*/ 	.short	0x010a
        /*061e*/ 	.byte	0x3f
	.zero		1


	//   ....[90]....
        /*0620*/ 	.word	0x00009fe0
        /*0624*/ 	.word	0x00000006
        /*0628*/ 	.word	0x00000000
        /*062c*/ 	.short	0x010a
        /*062e*/ 	.byte	0x3f
	.zero		1


	//   ....[91]....
        /*0630*/ 	.word	0x0000a030
        /*0634*/ 	.word	0x00000009
        /*0638*/ 	.word	0x00000000
        /*063c*/ 	.short	0x010a
        /*063e*/ 	.byte	0x3f
	.zero		1


	//   ....[92]....
        /*0640*/ 	.word	0x0000a080
        /*0644*/ 	.word	0x00000006
        /*0648*/ 	.word	0x00000000
        /*064c*/ 	.short	0x010a
        /*064e*/ 	.byte	0x3f
	.zero		1


	//   ....[93]....
        /*0650*/ 	.word	0x0000a0d0
        /*0654*/ 	.word	0x00000009
        /*0658*/ 	.word	0x00000000
        /*065c*/ 	.short	0x010a
        /*065e*/ 	.byte	0x3f
	.zero		1


	//   ....[94]....
        /*0660*/ 	.word	0x0000a120
        /*0664*/ 	.word	0x00000006
        /*0668*/ 	.word	0x00000000
        /*066c*/ 	.short	0x010a
        /*066e*/ 	.byte	0x3f
	.zero		1


	//   ....[95]....
        /*0670*/ 	.word	0x0000a170
        /*0674*/ 	.word	0x00000009
        /*0678*/ 	.word	0x00000000
        /*067c*/ 	.short	0x010a
        /*067e*/ 	.byte	0x3f
	.zero		1


	//----- nvinfo : EIATTR_NUM_MBARRIERS
	.align		4
.L_35:
        /*0680*/ 	.byte	0x03, 0x38
        /*0682*/ 	.short	0x002c


	//----- nvinfo : EIATTR_EXIT_INSTR_OFFSETS
	.align		4
        /*0684*/ 	.byte	0x04, 0x1c
        /*0686*/ 	.short	(.L_37 - .L_36)


	//   ....[0]....
.L_36:
        /*0688*/ 	.word	0x00000830


	//   ....[1]....
        /*068c*/ 	.word	0x000010f0


	//   ....[2]....
        /*0690*/ 	.word	0x00007990


	//   ....[3]....
        /*0694*/ 	.word	0x00007fc0


	//   ....[4]....
        /*0698*/ 	.word	0x00009970


	//----- nvinfo : EIATTR_MAX_THREADS
	.align		4
.L_37:
        /*069c*/ 	.byte	0x04, 0x05
        /*069e*/ 	.short	(.L_39 - .L_38)
.L_38:
        /*06a0*/ 	.word	0x00000180
        /*06a4*/ 	.word	0x00000001
        /*06a8*/ 	.word	0x00000001


	//----- nvinfo : EIATTR_CRS_STACK_SIZE
	.align		4
.L_39:
        /*06ac*/ 	.byte	0x04, 0x1e
        /*06ae*/ 	.short	(.L_41 - .L_40)
.L_40:
        /*06b0*/ 	.word	0x00000000


	//----- nvinfo : EIATTR_CBANK_PARAM_SIZE
	.align		4
.L_41:
        /*06b4*/ 	.byte	0x03, 0x19
        /*06b6*/ 	.short	0x0470


	//----- nvinfo : EIATTR_PARAM_CBANK
	.align		4
        /*06b8*/ 	.byte	0x04, 0x0a
        /*06ba*/ 	.short	(.L_43 - .L_42)
	.align		4
.L_42:
        /*06bc*/ 	.word	index@(.nv.constant0._ZN7cutlass13device_kernelINS_4gemm6kernel13GemmUniversalIN4cute5tupleIJiiiiEEENS1_10collective13CollectiveMmaINS1_34MainloopSm90TmaGmmaWarpSpecializedILi21ENS5_IJNS4_1CILi1EEESB_SB_EEENS1_35KernelTmaWarpSpecializedCooperativeEEENS5_IJNSA_ILi256EEENSA_ILi80EEENSA_ILi16EEEEEENS_10bfloat16_tENS5_IJlSB_lEEESJ_SK_NS4_8TiledMMAINS4_8MMA_AtomIJNS4_4SM904GMMA27MMA_64x16x16_F32BF16BF16_SSILNSO_5MajorE0ELSQ_0ELNSO_7ScaleInE1ELSR_1EEEEEENS4_6LayoutINS5_IJNSA_ILi2EEESB_SB_EEENS5_IJSB_NSA_ILi0EEESX_EEEEENS5_IJNS4_10UnderscoreES10_S10_EEEEENS4_13SM90_TMA_LOADENS4_14ComposedLayoutINS4_7SwizzleILi1ELi4ELi3EEENS4_18smem_ptr_flag_bitsILi16EEENSU_INS5_IJNSA_ILi8EEESH_EEENS5_IJSH_SB_EEEEEEEvNS4_8identityES13_S1D_vS1E_EENS_8epilogue10collective6detail29Sm90TmaWarpSpecializedAdapterINS1H_15DefaultEpilogueISJ_SK_SK_NS1G_6thread17LinearCombinationISJ_Li1EffLNS1L_9ScaleType4KindE0ELNS_15FloatRoundStyleE2ESJ_EENS1_15EpilogueDefaultEEEEEvvEEEEvNT_6ParamsE)
        /*06c0*/ 	.short	0x0210
        /*06c2*/ 	.short	0x0470


	//----- nvinfo : EIATTR_SW_WAR
	.align		4
.L_43:
        /*06c4*/ 	.byte	0x04, 0x36
        /*06c6*/ 	.short	(.L_45 - .L_44)
.L_44:
        /*06c8*/ 	.word	0x00000008
.L_45:


//--------------------- .nv.callgraph             --------------------------
	.section	.nv.callgraph,"",@"SHT_CUDA_CALLGRAPH"
	.align	4
	.sectionentsize	8
	.align		4
        /*0000*/ 	.word	0x00000000
	.align		4
        /*0004*/ 	.word	0xffffffff
	.align		4
        /*0008*/ 	.word	index@(_ZN7cutlass13device_kernelINS_4gemm6kernel13GemmUniversalIN4cute5tupleIJiiiiEEENS1_10collective13CollectiveMmaINS1_34MainloopSm90TmaGmmaWarpSpecializedILi21ENS5_IJNS4_1CILi1EEESB_SB_EEENS1_35KernelTmaWarpSpecializedCooperativeEEENS5_IJNSA_ILi256EEENSA_ILi80EEENSA_ILi16EEEEEENS_10bfloat16_tENS5_IJlSB_lEEESJ_SK_NS4_8TiledMMAINS4_8MMA_AtomIJNS4_4SM904GMMA27MMA_64x16x16_F32BF16BF16_SSILNSO_5MajorE0ELSQ_0ELNSO_7ScaleInE1ELSR_1EEEEEENS4_6LayoutINS5_IJNSA_ILi2EEESB_SB_EEENS5_IJSB_NSA_ILi0EEESX_EEEEENS5_IJNS4_10UnderscoreES10_S10_EEEEENS4_13SM90_TMA_LOADENS4_14ComposedLayoutINS4_7SwizzleILi1ELi4ELi3EEENS4_18smem_ptr_flag_bitsILi16EEENSU_INS5_IJNSA_ILi8EEESH_EEENS5_IJSH_SB_EEEEEEEvNS4_8identityES13_S1D_vS1E_EENS_8epilogue10collective6detail29Sm90TmaWarpSpecializedAdapterINS1H_15DefaultEpilogueISJ_SK_SK_NS1G_6thread17LinearCombinationISJ_Li1EffLNS1L_9ScaleType4KindE0ELNS_15FloatRoundStyleE2ESJ_EENS1_15EpilogueDefaultEEEEEvvEEEEvNT_6ParamsE)
	.align		4
        /*000c*/ 	.word	index@(__assertfail)
	.align		4
        /*0010*/ 	.word	0x00000000
	.align		4
        /*0014*/ 	.word	0xfffffffe
	.align		4
        /*0018*/ 	.word	0x00000000
	.align		4
        /*001c*/ 	.word	0xfffffffd
	.align		4
        /*0020*/ 	.word	0x00000000
	.align		4
        /*0024*/ 	.word	0xfffffffc


//--------------------- .nv.constant4             --------------------------
	.section	.nv.constant4,"a",@progbits
	.align	8
	.align		8
.nv.constant4:
        /*0000*/ 	.dword	__assertfail
	.align		8
        /*0008*/ 	.dword	__unnamed_1
	.align		8
        /*0010*/ 	.dword	_ZN39_INTERNAL_12959b9f_4_k_cu_728258ca_66794cuda3std3__45__cpo5beginE
	.align		8
        /*0018*/ 	.dword	_ZN39_INTERNAL_12959b9f_4_k_cu_728258ca_66794cuda3std3__45__cpo3endE
	.align		8
        /*0020*/ 	.dword	_ZN39_INTERNAL_12959b9f_4_k_cu_728258ca_66794cuda3std3__45__cpo6cbeginE
	.align		8
        /*0028*/ 	.dword	_ZN39_INTERNAL_12959b9f_4_k_cu_728258ca_66794cuda3std3__45__cpo4cendE
	.align		8
        /*0030*/ 	.dword	_ZN39_INTERNAL_12959b9f_4_k_cu_728258ca_66794cuda3std3__441_GLOBAL__N__12959b9f_4_k_cu_728258ca_66796ignoreE
	.align		8
        /*0038*/ 	.dword	_ZN39_INTERNAL_12959b9f_4_k_cu_728258ca_66794cuda3std3__419piecewise_constructE
	.align		8
        /*0040*/ 	.dword	_ZN39_INTERNAL_12959b9f_4_k_cu_728258ca_66794cuda3std3__48in_placeE
	.align		8
        /*0048*/ 	.dword	_ZN39_INTERNAL_12959b9f_4_k_cu_728258ca_66794cuda3std6ranges3__45__cpo4swapE
	.align		8
        /*0050*/ 	.dword	_ZN39_INTERNAL_12959b9f_4_k_cu_728258ca_66794cuda3std6ranges3__45__cpo9iter_moveE
	.align		8
        /*0058*/ 	.dword	_ZN39_INTERNAL_12959b9f_4_k_cu_728258ca_66794cute7productE
	.align		8
        /*0060*/ 	.dword	_ZN39_INTERNAL_12959b9f_4_k_cu_728258ca_66794cute1_E
	.align		8
        /*0068*/ 	.dword	$str$22
	.align		8
        /*0070*/ 	.dword	$str$23


//--------------------- .text._ZN7cutlass13device_kernelINS_4gemm6kernel13GemmUniversalIN4cute5tupleIJiiiiEEENS1_10collective13CollectiveMmaINS1_34MainloopSm90TmaGmmaWarpSpecializedILi21ENS5_IJNS4_1CILi1EEESB_SB_EEENS1_35KernelTmaWarpSpecializedCooperativeEEENS5_IJNSA_ILi256EEENSA_ILi80EEENSA_ILi16EEEEEENS_10bfloat16_tENS5_IJlSB_lEEESJ_SK_NS4_8TiledMMAINS4_8MMA_AtomIJNS4_4SM904GMMA27MMA_64x16x16_F32BF16BF16_SSILNSO_5MajorE0ELSQ_0ELNSO_7ScaleInE1ELSR_1EEEEEENS4_6LayoutINS5_IJNSA_ILi2EEESB_SB_EEENS5_IJSB_NSA_ILi0EEESX_EEEEENS5_IJNS4_10UnderscoreES10_S10_EEEEENS4_13SM90_TMA_LOADENS4_14ComposedLayoutINS4_7SwizzleILi1ELi4ELi3EEENS4_18smem_ptr_flag_bitsILi16EEENSU_INS5_IJNSA_ILi8EEESH_EEENS5_IJSH_SB_EEEEEEEvNS4_8identityES13_S1D_vS1E_EENS_8epilogue10collective6detail29Sm90TmaWarpSpecializedAdapterINS1H_15DefaultEpilogueISJ_SK_SK_NS1G_6thread17LinearCombinationISJ_Li1EffLNS1L_9ScaleType4KindE0ELNS_15FloatRoundStyleE2ESJ_EENS1_15EpilogueDefaultEEEEEvvEEEEvNT_6ParamsE --------------------------
	.section	.text._ZN7cutlass13device_kernelINS_4gemm6kernel13GemmUniversalIN4cute5tupleIJiiiiEEENS1_10collective13CollectiveMmaINS1_34MainloopSm90TmaGmmaWarpSpecializedILi21ENS5_IJNS4_1CILi1EEESB_SB_EEENS1_35KernelTmaWarpSpecializedCooperativeEEENS5_IJNSA_ILi256EEENSA_ILi80EEENSA_ILi16EEEEEENS_10bfloat16_tENS5_IJlSB_lEEESJ_SK_NS4_8TiledMMAINS4_8MMA_AtomIJNS4_4SM904GMMA27MMA_64x16x16_F32BF16BF16_SSILNSO_5MajorE0ELSQ_0ELNSO_7ScaleInE1ELSR_1EEEEEENS4_6LayoutINS5_IJNSA_ILi2EEESB_SB_EEENS5_IJSB_NSA_ILi0EEESX_EEEEENS5_IJNS4_10UnderscoreES10_S10_EEEEENS4_13SM90_TMA_LOADENS4_14ComposedLayoutINS4_7SwizzleILi1ELi4ELi3EEENS4_18smem_ptr_flag_bitsILi16EEENSU_INS5_IJNSA_ILi8EEESH_EEENS5_IJSH_SB_EEEEEEEvNS4_8identityES13_S1D_vS1E_EENS_8epilogue10collective6detail29Sm90TmaWarpSpecializedAdapterINS1H_15DefaultEpilogueISJ_SK_SK_NS1G_6thread17LinearCombinationISJ_Li1EffLNS1L_9ScaleType4KindE0ELNS_15FloatRoundStyleE2ESJ_EENS1_15EpilogueDefaultEEEEEvvEEEEvNT_6ParamsE,"ax",@progbits
	.align	128
.text._ZN7cutlass13device_kernelINS_4gemm6kernel13GemmUniversalIN4cute5tupleIJiiiiEEENS1_10collective13CollectiveMmaINS1_34MainloopSm90TmaGmmaWarpSpecializedILi21ENS5_IJNS4_1CILi1EEESB_SB_EEENS1_35KernelTmaWarpSpecializedCooperativeEEENS5_IJNSA_ILi256EEENSA_ILi80EEENSA_ILi16EEEEEENS_10bfloat16_tENS5_IJlSB_lEEESJ_SK_NS4_8TiledMMAINS4_8MMA_AtomIJNS4_4SM904GMMA27MMA_64x16x16_F32BF16BF16_SSILNSO_5MajorE0ELSQ_0ELNSO_7ScaleInE1ELSR_1EEEEEENS4_6LayoutINS5_IJNSA_ILi2EEESB_SB_EEENS5_IJSB_NSA_ILi0EEESX_EEEEENS5_IJNS4_10UnderscoreES10_S10_EEEEENS4_13SM90_TMA_LOADENS4_14ComposedLayoutINS4_7SwizzleILi1ELi4ELi3EEENS4_18smem_ptr_flag_bitsILi16EEENSU_INS5_IJNSA_ILi8EEESH_EEENS5_IJSH_SB_EEEEEEEvNS4_8identityES13_S1D_vS1E_EENS_8epilogue10collective6detail29Sm90TmaWarpSpecializedAdapterINS1H_15DefaultEpilogueISJ_SK_SK_NS1G_6thread17LinearCombinationISJ_Li1EffLNS1L_9ScaleType4KindE0ELNS_15FloatRoundStyleE2ESJ_EENS1_15EpilogueDefaultEEEEEvvEEEEvNT_6ParamsE:
        .type           _ZN7cutlass13device_kernelINS_4gemm6kernel13GemmUniversalIN4cute5tupleIJiiiiEEENS1_10collective13CollectiveMmaINS1_34MainloopSm90TmaGmmaWarpSpecializedILi21ENS5_IJNS4_1CILi1EEESB_SB_EEENS1_35KernelTmaWarpSpecializedCooperativeEEENS5_IJNSA_ILi256EEENSA_ILi80EEENSA_ILi16EEEEEENS_10bfloat16_tENS5_IJlSB_lEEESJ_SK_NS4_8TiledMMAINS4_8MMA_AtomIJNS4_4SM904GMMA27MMA_64x16x16_F32BF16BF16_SSILNSO_5MajorE0ELSQ_0ELNSO_7ScaleInE1ELSR_1EEEEEENS4_6LayoutINS5_IJNSA_ILi2EEESB_SB_EEENS5_IJSB_NSA_ILi0EEESX_EEEEENS5_IJNS4_10UnderscoreES10_S10_EEEEENS4_13SM90_TMA_LOADENS4_14ComposedLayoutINS4_7SwizzleILi1ELi4ELi3EEENS4_18smem_ptr_flag_bitsILi16EEENSU_INS5_IJNSA_ILi8EEESH_EEENS5_IJSH_SB_EEEEEEEvNS4_8identityES13_S1D_vS1E_EENS_8epilogue10collective6detail29Sm90TmaWarpSpecializedAdapterINS1H_15DefaultEpilogueISJ_SK_SK_NS1G_6thread17LinearCombinationISJ_Li1EffLNS1L_9ScaleType4KindE0ELNS_15FloatRoundStyleE2ESJ_EENS1_15EpilogueDefaultEEEEEvvEEEEvNT_6ParamsE,@function
        .size           _ZN7cutlass13device_kernelINS_4gemm6kernel13GemmUniversalIN4cute5tupleIJiiiiEEENS1_10collective13CollectiveMmaINS1_34MainloopSm90TmaGmmaWarpSpecializedILi21ENS5_IJNS4_1CILi1EEESB_SB_EEENS1_35KernelTmaWarpSpecializedCooperativeEEENS5_IJNSA_ILi256EEENSA_ILi80EEENSA_ILi16EEEEEENS_10bfloat16_tENS5_IJlSB_lEEESJ_SK_NS4_8TiledMMAINS4_8MMA_AtomIJNS4_4SM904GMMA27MMA_64x16x16_F32BF16BF16_SSILNSO_5MajorE0ELSQ_0ELNSO_7ScaleInE1ELSR_1EEEEEENS4_6LayoutINS5_IJNSA_ILi2EEESB_SB_EEENS5_IJSB_NSA_ILi0EEESX_EEEEENS5_IJNS4_10UnderscoreES10_S10_EEEEENS4_13SM90_TMA_LOADENS4_14ComposedLayoutINS4_7SwizzleILi1ELi4ELi3EEENS4_18smem_ptr_flag_bitsILi16EEENSU_INS5_IJNSA_ILi8EEESH_EEENS5_IJSH_SB_EEEEEEEvNS4_8identityES13_S1D_vS1E_EENS_8epilogue10collective6detail29Sm90TmaWarpSpecializedAdapterINS1H_15DefaultEpilogueISJ_SK_SK_NS1G_6thread17LinearCombinationISJ_Li1EffLNS1L_9ScaleType4KindE0ELNS_15FloatRoundStyleE2ESJ_EENS1_15EpilogueDefaultEEEEEvvEEEEvNT_6ParamsE,(.L_x_259 - _ZN7cutlass13device_kernelINS_4gemm6kernel13GemmUniversalIN4cute5tupleIJiiiiEEENS1_10collective13CollectiveMmaINS1_34MainloopSm90TmaGmmaWarpSpecializedILi21ENS5_IJNS4_1CILi1EEESB_SB_EEENS1_35KernelTmaWarpSpecializedCooperativeEEENS5_IJNSA_ILi256EEENSA_ILi80EEENSA_ILi16EEEEEENS_10bfloat16_tENS5_IJlSB_lEEESJ_SK_NS4_8TiledMMAINS4_8MMA_AtomIJNS4_4SM904GMMA27MMA_64x16x16_F32BF16BF16_SSILNSO_5MajorE0ELSQ_0ELNSO_7ScaleInE1ELSR_1EEEEEENS4_6LayoutINS5_IJNSA_ILi2EEESB_SB_EEENS5_IJSB_NSA_ILi0EEESX_EEEEENS5_IJNS4_10UnderscoreES10_S10_EEEEENS4_13SM90_TMA_LOADENS4_14ComposedLayoutINS4_7SwizzleILi1ELi4ELi3EEENS4_18smem_ptr_flag_bitsILi16EEENSU_INS5_IJNSA_ILi8EEESH_EEENS5_IJSH_SB_EEEEEEEvNS4_8identityES13_S1D_vS1E_EENS_8epilogue10collective6detail29Sm90TmaWarpSpecializedAdapterINS1H_15DefaultEpilogueISJ_SK_SK_NS1G_6thread17LinearCombinationISJ_Li1EffLNS1L_9ScaleType4KindE0ELNS_15FloatRoundStyleE2ESJ_EENS1_15EpilogueDefaultEEEEEvvEEEEvNT_6ParamsE)
        .other          _ZN7cutlass13device_kernelINS_4gemm6kernel13GemmUniversalIN4cute5tupleIJiiiiEEENS1_10collective13CollectiveMmaINS1_34MainloopSm90TmaGmmaWarpSpecializedILi21ENS5_IJNS4_1CILi1EEESB_SB_EEENS1_35KernelTmaWarpSpecializedCooperativeEEENS5_IJNSA_ILi256EEENSA_ILi80EEENSA_ILi16EEEEEENS_10bfloat16_tENS5_IJlSB_lEEESJ_SK_NS4_8TiledMMAINS4_8MMA_AtomIJNS4_4SM904GMMA27MMA_64x16x16_F32BF16BF16_SSILNSO_5MajorE0ELSQ_0ELNSO_7ScaleInE1ELSR_1EEEEEENS4_6LayoutINS5_IJNSA_ILi2EEESB_SB_EEENS5_IJSB_NSA_ILi0EEESX_EEEEENS5_IJNS4_10UnderscoreES10_S10_EEEEENS4_13SM90_TMA_LOADENS4_14ComposedLayoutINS4_7SwizzleILi1ELi4ELi3EEENS4_18smem_ptr_flag_bitsILi16EEENSU_INS5_IJNSA_ILi8EEESH_EEENS5_IJSH_SB_EEEEEEEvNS4_8identityES13_S1D_vS1E_EENS_8epilogue10collective6detail29Sm90TmaWarpSpecializedAdapterINS1H_15DefaultEpilogueISJ_SK_SK_NS1G_6thread17LinearCombinationISJ_Li1EffLNS1L_9ScaleType4KindE0ELNS_15FloatRoundStyleE2ESJ_EENS1_15EpilogueDefaultEEEEEvvEEEEvNT_6ParamsE,@"STO_CUDA_ENTRY STV_DEFAULT"
_ZN7cutlass13device_kernelINS_4gemm6kernel13GemmUniversalIN4cute5tupleIJiiiiEEENS1_10collective13CollectiveMmaINS1_34MainloopSm90TmaGmmaWarpSpecializedILi21ENS5_IJNS4_1CILi1EEESB_SB_EEENS1_35KernelTmaWarpSpecializedCooperativeEEENS5_IJNSA_ILi256EEENSA_ILi80EEENSA_ILi16EEEEEENS_10bfloat16_tENS5_IJlSB_lEEESJ_SK_NS4_8TiledMMAINS4_8MMA_AtomIJNS4_4SM904GMMA27MMA_64x16x16_F32BF16BF16_SSILNSO_5MajorE0ELSQ_0ELNSO_7ScaleInE1ELSR_1EEEEEENS4_6LayoutINS5_IJNSA_ILi2EEESB_SB_EEENS5_IJSB_NSA_ILi0EEESX_EEEEENS5_IJNS4_10UnderscoreES10_S10_EEEEENS4_13SM90_TMA_LOADENS4_14ComposedLayoutINS4_7SwizzleILi1ELi4ELi3EEENS4_18smem_ptr_flag_bitsILi16EEENSU_INS5_IJNSA_ILi8EEESH_EEENS5_IJSH_SB_EEEEEEEvNS4_8identityES13_S1D_vS1E_EENS_8epilogue10collective6detail29Sm90TmaWarpSpecializedAdapterINS1H_15DefaultEpilogueISJ_SK_SK_NS1G_6thread17LinearCombinationISJ_Li1EffLNS1L_9ScaleType4KindE0ELNS_15FloatRoundStyleE2ESJ_EENS1_15EpilogueDefaultEEEEEvvEEEEvNT_6ParamsE:
[----:B------:R-:W0:Y:S01]  /*0000*/  LDC R1, c[0x0][0x28] ;  /* 0x00000a00ff017b82 */ /* 0x000e220000000800 */
[----:B------:R-:W1:Y:S01]  /*0010*/  S2R R18, SR_TID.X ;  /* 0x0000000000127919 */ /* 0x000e620000002100 */
[----:B------:R-:W-:Y:S01]  /*0020*/  ELECT P0, URZ, PT ;  /* 0x00000000003f782f */ /* 0x000fe20003800000 */
[----:B------:R-:W-:Y:S01]  /*0030*/  BSSY B0, `(.L_x_0) ;  /* 0x000000f000007945 */ /* 0x000fe20003800000 */
[--C-:B-1----:R-:W-:Y:S02]  /*0040*/  SHF.R.U32.HI R0, RZ, 0x5, R18.reuse ;  /* 0x00000005ff007819 */ /* 0x102fe40000011612 */
[----:B------:R-:W-:-:S03]  /*0050*/  SHF.R.U32.HI R22, RZ, 0x7, R18 ;  /* 0x00000007ff167819 */ /* 0x000fc60000011612 */
[----:B------:R-:W1:Y:S04]  /*0060*/  SHFL.IDX PT, R5, R0, RZ, 0x1f ;  /* 0x00001fff00057589 */ /* 0x000e6800000e0000 */
[----:B------:R2:W3:Y:S01]  /*0070*/  SHFL.IDX PT, R8, R22, RZ, 0x1f ;  /* 0x00001fff16087589 */ /* 0x0004e200000e0000 */
[----:B-1----:R-:W-:-:S13]  /*0080*/  ISETP.NE.OR P0, PT, R5, RZ, !P0 ;  /* 0x000000ff0500720c */ /* 0x002fda0004705670 */
[----:B0-23--:R-:W-:Y:S05]  /*0090*/  @P0 BRA `(.L_x_1) ;  /* 0x0000000000200947 */ /* 0x00dfea0003800000 */
[----:B------:R-:W-:Y:S02]  /*00a0*/  ULDC.64 UR4, c[0x0][0x198] ;  /* 0x0000660000047ab9 */ /* 0x000fe40000000a00 */
[----:B------:R-:W-:Y:S02]  /*00b0*/  UIADD3 UR6, UP0, UR4, 0xf0, URZ ;  /* 0x000000f004067890 */ /* 0x000fe4000ff1e03f */
[----:B------:R-:W-:Y:S02]  /*00c0*/  UIADD3 UR4, UP1, UR4, 0x1f0, URZ ;  /* 0x000001f004047890 */ /* 0x000fe4000ff3e03f */
[----:B------:R-:W-:Y:S02]  /*00d0*/  UIADD3.X UR7, URZ, UR5, URZ, UP0, !UPT ;  /* 0x000000053f077290 */ /* 0x000fe400087fe43f */
[----:B------:R-:W-:-:S07]  /*00e0*/  UIADD3.X UR5, URZ, UR5, URZ, UP1, !UPT ;  /* 0x000000053f057290 */ /* 0x000fce0008ffe43f */
[----:B------:R0:W-:Y:S02]  /*00f0*/  UTMACCTL.PF [UR6] ;  /* 0x00000000060079b9 */ /* 0x0001e40008040000 */
[----:B------:R0:W-:Y:S02]  /*0100*/  UTMACCTL.PF [UR4] ;  /* 0x00000000040079b9 */ /* 0x0001e40008040000 */
[----:B0-----:R-:W-:Y:S01]  /*0110*/  NOP ;  /* 0x0000000000007918 */ /* 0x001fe20000000000 */
.L_x_1:
[----:B------:R-:W-:Y:S05]  /*0120*/  BSYNC B0 ;  /* 0x0000000000007941 */ /* 0x000fea0003800000 */
.L_x_0:
[----:B------:R-:W0:Y:S02]  /*0130*/  SHFL.IDX PT, R2, R0, RZ, 0x1f ;  /* 0x00001fff00027589 */ /* 0x000e2400000e0000 */
[----:B0-----:R-:W-:-:S13]  /*0140*/  ISETP.NE.AND P0, PT, R2, RZ, PT ;  /* 0x000000ff0200720c */ /* 0x001fda0003f05270 */
[----:B------:R-:W-:Y:S05]  /*0150*/  @P0 BRA `(.L_x_2) ;  /* 0x0000000000ec0947 */ /* 0x000fea0003800000 */
[----:B------:R-:W-:Y:S01]  /*0160*/  ELECT P0, URZ, PT ;  /* 0x00000000003f782f */ /* 0x000fe20003800000 */
[----:B------:R-:W-:-:S12]  /*0170*/  BSSY B0, `(.L_x_2) ;  /* 0x0000039000007945 */ /* 0x000fd80003800000 */
[----:B------:R-:W-:Y:S05]  /*0180*/  @!P0 BRA `(.L_x_3) ;  /* 0x0000000000dc8947 */ /* 0x000fea0003800000 */
[----:B------:R-:W0:Y:S01]  /*0190*/  S2UR UR8, SR_CgaCtaId ;  /* 0x00000000000879c3 */ /* 0x000e220000008800 */
[----:B------:R-:W-:Y:S01]  /*01a0*/  UMOV UR4, 0x400 ;  /* 0x0000040000047882 */ /* 0x000fe20000000000 */
[----:B------:R-:W-:Y:S01]  /*01b0*/  UMOV UR5, 0x1 ;  /* 0x0000000100057882 */ /* 0x000fe20000000000 */
[----:B------:R-:W-:Y:S02]  /*01c0*/  UMOV UR6, 0x100 ;  /* 0x0000010000067882 */ /* 0x000fe40000000000 */
[----:B------:R-:W-:-:S04]  /*01d0*/  UIADD3 UR6, -UR6, 0x100000, URZ ;  /* 0x0010000006067890 */ /* 0x000fc8000fffe13f */
[----:B------:R-:W-:Y:S02]  /*01e0*/  USHF.L.U32 UR7, UR6, 0xb, URZ ;  /* 0x0000000b06077899 */ /* 0x000fe4000800063f */
[----:B------:R-:W-:Y:S02]  /*01f0*/  USHF.L.U32 UR6, UR6, 0x1, URZ ;  /* 0x0000000106067899 */ /* 0x000fe4000800063f */
[----:B0-----:R-:W-:Y:S02]  /*0200*/  ULEA UR8, UR8, UR4, 0x18 ;  /* 0x0000000408087291 */ /* 0x001fe4000f8ec03f */
[----:B------:R-:W-:-:S04]  /*0210*/  UIADD3 UR4, -UR5, 0x100000, URZ ;  /* 0x0010000005047890 */ /* 0x000fc8000fffe13f */
[----:B------:R-:W-:Y:S02]  /*0220*/  USHF.L.U32 UR5, UR4, 0xb, URZ ;  /* 0x0000000b04057899 */ /* 0x000fe4000800063f */
[----:B------:R-:W-:Y:S01]  /*0230*/  USHF.L.U32 UR4, UR4, 0x1, URZ ;  /* 0x0000000104047899 */ /* 0x000fe2000800063f */
[----:B------:R-:W0:Y:S11]  /*0240*/  FENCE.VIEW.ASYNC.S ;  /* 0x00000000000073c6 */ /* 0x000e360000000000 */
[----:B0-----:R0:W1:Y:S01]  /*0250*/  SYNCS.EXCH.64 URZ, [UR8], UR4 ;  /* 0x00000004083f75b2 */ /* 0x0010620008000100 */
[----:B------:R0:W2:Y:S01]  /*0260*/  SYNCS.EXCH.64 URZ, [UR8+0xa8], UR6 ;  /* 0x0000a806083f75b2 */ /* 0x0000a20008000100 */
[----:B------:R0:W3:Y:S01]  /*0270*/  SYNCS.EXCH.64 URZ, [UR8+0x8], UR4 ;  /* 0x00000804083f75b2 */ /* 0x0000e20008000100 */
[----:B------:R0:W4:Y:S01]  /*0280*/  SYNCS.EXCH.64 URZ, [UR8+0xb0], UR6 ;  /* 0x0000b006083f75b2 */ /* 0x0001220008000100 */
[----:B------:R0:W0:Y:S01]  /*0290*/  SYNCS.EXCH.64 URZ, [UR8+0x10], UR4 ;  /* 0x00001004083f75b2 */ /* 0x0000220008000100 */
        /* <DEDUP_REMOVED lines=37> */
[----:B-1234-:R-:W-:Y:S01]  /*04f0*/  NOP ;  /* 0x0000000000007918 */ /* 0x01efe20000000000 */
.L_x_3:
[----:B0-----:R-:W-:Y:S05]  /*0500*/  BSYNC B0 ;  /* 0x0000000000007941 */ /* 0x001fea0003800000 */
.L_x_2:
[----:B------:R-:W0:Y:S01]  /*0510*/  SHFL.IDX PT, R0, R0, RZ, 0x1f ;  /* 0x00001fff00007589 */ /* 0x000e2200000e0000 */
[----:B------:R-:W-:Y:S01]  /*0520*/  ELECT P0, URZ, PT ;  /* 0x00000000003f782f */ /* 0x000fe20003800000 */
[----:B------:R-:W1:Y:S01]  /*0530*/  LDC R2, c[0x0][0x65c] ;  /* 0x00019700ff027b82 */ /* 0x000e620000000800 */
[----:B------:R-:W-:Y:S01]  /*0540*/  SHF.R.S32.HI R6, RZ, 0x1f, R5 ;  /* 0x0000001fff067819 */ /* 0x000fe20000011405 */
[----:B------:R-:W2:Y:S01]  /*0550*/  S2R R3, SR_CTAID.Y ;  /* 0x0000000000037919 */ /* 0x000ea20000002600 */
[----:B------:R-:W-:Y:S01]  /*0560*/  UMOV UR4, 0x20 ;  /* 0x0000002000047882 */ /* 0x000fe20000000000 */
[----:B------:R-:W-:Y:S01]  /*0570*/  ISETP.NE.AND P2, PT, R8, RZ, PT ;  /* 0x000000ff0800720c */ /* 0x000fe20003f45270 */
[----:B------:R-:W-:Y:S01]  /*0580*/  NOP ;  /* 0x0000000000007918 */ /* 0x000fe20000000000 */
[----:B------:R-:W3:Y:S01]  /*0590*/  S2R R4, SR_CTAID.X ;  /* 0x0000000000047919 */ /* 0x000ee20000002500 */
[----:B------:R-:W-:Y:S01]  /*05a0*/  LEA.HI R6, R6, R5, RZ, 0x2 ;  /* 0x0000000506067211 */ /* 0x000fe200078f10ff */
[----:B------:R-:W-:Y:S01]  /*05b0*/  NOP ;  /* 0x0000000000007918 */ /* 0x000fe20000000000 */
[----:B0-----:R-:W-:-:S02]  /*05c0*/  ISETP.NE.OR P0, PT, R0, RZ, !P0 ;  /* 0x000000ff0000720c */ /* 0x001fc40004705670 */
[----:B-1----:R-:W-:-:S04]  /*05d0*/  ISETP.NE.AND P3, PT, R2, 0x1, PT ;  /* 0x000000010200780c */ /* 0x002fc80003f65270 */
[----:B------:R-:W-:Y:S02]  /*05e0*/  P2R R0, PR, RZ, 0x8 ;  /* 0x00000008ff007803 */ /* 0x000fe40000000000 */
[----:B------:R-:W-:-:S05]  /*05f0*/  LOP3.LUT R0, R6, 0xfffffffc, RZ, 0xc0, !PT ;  /* 0xfffffffc06007812 */ /* 0x000fca00078ec0ff */
[----:B------:R-:W-:Y:S01]  /*0600*/  VOTEU.ALL UP0, P0 ;  /* 0x00000000003f7886 */ /* 0x000fe20000000000 */
[----:B------:R-:W-:Y:S01]  /*0610*/  IMAD.IADD R0, R5, 0x1, -R0 ;  /* 0x0000000105007824 */ /* 0x000fe200078e0a00 */
[----:B------:R-:W3:Y:S01]  /*0620*/  @P3 LDC R17, c[0x0][0x10] ;  /* 0x00000400ff113b82 */ /* 0x000ee20000000800 */
[----:B------:R-:W-:Y:S01]  /*0630*/  VOTEU.ALL UP1, P0 ;  /* 0x00000000003f7886 */ /* 0x000fe20000020000 */
[----:B--2---:R-:W-:Y:S01]  /*0640*/  @P3 IMAD.MOV.U32 R6, RZ, RZ, R3 ;  /* 0x000000ffff063224 */ /* 0x004fe200078e0003 */
[----:B------:R-:W-:Y:S01]  /*0650*/  @!UP0 UMOV UR6, 0x400 ;  /* 0x0000040000068882 */ /* 0x000fe20000000000 */
[----:B------:R-:W-:-:S04]  /*0660*/  @!UP0 UIADD3 UR4, -UR4, 0x100000, URZ ;  /* 0x0010000004048890 */ /* 0x000fc8000fffe13f */
[----:B------:R-:W-:Y:S02]  /*0670*/  @!UP0 USHF.L.U32 UR5, UR4, 0xb, URZ ;  /* 0x0000000b04058899 */ /* 0x000fe4000800063f */
[----:B------:R-:W-:Y:S01]  /*0680*/  @!UP0 USHF.L.U32 UR4, UR4, 0x1, URZ ;  /* 0x0000000104048899 */ /* 0x000fe2000800063f */
[----:B------:R-:W-:Y:S02]  /*0690*/  @P3 IMAD.MOV.U32 R7, RZ, RZ, RZ ;  /* 0x000000ffff073224 */ /* 0x000fe400078e00ff */
[----:B------:R-:W-:Y:S01]  /*06a0*/  IMAD.MOV.U32 R5, RZ, RZ, RZ ;  /* 0x000000ffff057224 */ /* 0x000fe200078e00ff */
[----:B------:R-:W0:Y:S01]  /*06b0*/  @!UP0 S2UR UR7, SR_CgaCtaId ;  /* 0x00000000000789c3 */ /* 0x000e220000008800 */
[----:B------:R-:W-:-:S07]  /*06c0*/  @P3 IMAD.MOV.U32 R11, RZ, RZ, RZ ;  /* 0x000000ffff0b3224 */ /* 0x000fce00078e00ff */
[----:B------:R-:W1:Y:S01]  /*06d0*/  @!P3 LDC R9, c[0x0][0xc] ;  /* 0x00000300ff09bb82 */ /* 0x000e620000000800 */
[----:B---3--:R-:W-:-:S04]  /*06e0*/  @P3 IMAD.WIDE.U32 R16, R4, R17, R6 ;  /* 0x0000001104103225 */ /* 0x008fc800078e0006 */
[----:B------:R-:W-:Y:S01]  /*06f0*/  @P3 IMAD.IADD R17, R17, 0x1, R11 ;  /* 0x0000000111113824 */ /* 0x000fe200078e020b */
[----:B0-----:R-:W-:Y:S01]  /*0700*/  @!UP0 ULEA UR6, UR7, UR6, 0x18 ;  /* 0x0000000607068291 */ /* 0x001fe2000f8ec03f */
[----:B------:R-:W-:Y:S01]  /*0710*/  VOTEU.ALL UP0, P0 ;  /* 0x00000000003f7886 */ /* 0x000fe20000000000 */
[----:B------:R-:W-:-:S04]  /*0720*/  ISETP.NE.AND P0, PT, R0, 0x3, PT ;  /* 0x000000030000780c */ /* 0x000fc80003f05270 */
[----:B------:R-:W-:Y:S01]  /*0730*/  ISETP.EQ.OR P0, PT, R0, RZ, !P0 ;  /* 0x000000ff0000720c */ /* 0x000fe20004702670 */
[----:B-1----:R-:W-:-:S03]  /*0740*/  @!P3 IMAD.WIDE.U32 R6, R9, R3, R4 ;  /* 0x000000030906b225 */ /* 0x002fc600078e0004 */
[C---:B------:R-:W-:Y:S01]  /*0750*/  ISETP.EQ.AND P0, PT, R8.reuse, RZ, P0 ;  /* 0x000000ff0800720c */ /* 0x040fe20000702270 */
[----:B------:R-:W-:Y:S01]  /*0760*/  VIADD R8, R8, 0xffffffff ;  /* 0xffffffff08087836 */ /* 0x000fe20000000000 */
[----:B------:R-:W0:Y:S02]  /*0770*/  FENCE.VIEW.ASYNC.S ;  /* 0x00000000000073c6 */ /* 0x000e240000000000 */
[----:B0-----:R0:W1:Y:S01]  /*0780*/  @!UP0 SYNCS.EXCH.64 URZ, [UR6+0x160], UR4 ;  /* 0x00016004063f85b2 */ /* 0x0010620008000100 */
[----:B------:R-:W-:Y:S01]  /*0790*/  @!P3 IMAD.MOV.U32 R16, RZ, RZ, R6 ;  /* 0x000000ffff10b224 */ /* 0x000fe200078e0006 */
[----:B------:R-:W-:Y:S01]  /*07a0*/  SEL R19, RZ, 0x1, !P0 ;  /* 0x00000001ff137807 */ /* 0x000fe20004000000 */
[----:B------:R-:W-:Y:S01]  /*07b0*/  @!P3 IMAD.MOV.U32 R17, RZ, RZ, R7 ;  /* 0x000000ffff11b224 */ /* 0x000fe200078e0007 */
[----:B------:R-:W-:-:S04]  /*07c0*/  ISETP.GE.U32.AND P1, PT, R8, 0x2, PT ;  /* 0x000000020800780c */ /* 0x000fc80003f26070 */
[----:B------:R-:W-:Y:S01]  /*07d0*/  SEL R19, R19, 0x2, P1 ;  /* 0x0000000213137807 */ /* 0x000fe20000800000 */
[----:B------:R0:W1:Y:S01]  /*07e0*/  @!UP1 SYNCS.EXCH.64 URZ, [UR6+0x168], UR4 ;  /* 0x00016804063f95b2 */ /* 0x0000620008000100 */
[----:B------:R-:W-:Y:S01]  /*07f0*/  NOP ;  /* 0x0000000000007918 */ /* 0x000fe20000000000 */
[----:B-1----:R-:W-:Y:S06]  /*0800*/  BAR.SYNC.DEFER_BLOCKING 0x0 ;  /* 0x0000000000007b1d */ /* 0x002fec0000010000 */
[----:B------:R-:W-:Y:S05]  /*0810*/  @!P2 BRA `(.L_x_4) ;  /* 0x000000700060a947 */ /* 0x000fea0003800000 */
[----:B------:R-:W-:-:S13]  /*0820*/  ISETP.GT.U32.AND P0, PT, R8, 0x1, PT ;  /* 0x000000010800780c */ /* 0x000fda0003f04070 */
[----:B0-----:R-:W-:Y:S05]  /*0830*/  @P0 EXIT ;  /* 0x000000000000094d */ /* 0x001fea0003800000 */
[----:B------:R-:W-:Y:S01]  /*0840*/  ULDC.64 UR4, c[0x0][0x650] ;  /* 0x0001940000047ab9 */ /* 0x000fe20000000a00 */
[----:B------:R-:W-:Y:S01]  /*0850*/  PRMT R0, RZ, 0x7610, R0 ;  /* 0x00007610ff007816 */ /* 0x000fe20000000000 */
[----:B------:R-:W-:Y:S01]  /*0860*/  IMAD.MOV.U32 R106, RZ, RZ, -0x1 ;  /* 0xffffffffff6a7424 */ /* 0x000fe200078e00ff */
[----:B------:R-:W-:Y:S01]  /*0870*/  ISETP.GE.U32.AND P0, PT, R16, UR4, PT ;  /* 0x0000000410007c0c */ /* 0x000fe2000bf06070 */
[----:B------:R-:W-:Y:S02]  /*0880*/  IMAD.MOV.U32 R107, RZ, RZ, -0x1 ;  /* 0xffffffffff6b7424 */ /* 0x000fe400078e00ff */
[----:B------:R-:W-:Y:S01]  /*0890*/  IMAD.MOV.U32 R23, RZ, RZ, -0x1 ;  /* 0xffffffffff177424 */ /* 0x000fe200078e00ff */
[----:B------:R-:W-:-:S13]  /*08a0*/  ISETP.GE.U32.AND.EX P0, PT, R17, UR5, PT, P0 ;  /* 0x0000000511007c0c */ /* 0x000fda000bf06100 */
[----:B------:R-:W-:Y:S05]  /*08b0*/  @P0 BRA `(.L_x_5) ;  /* 0x0000000400540947 */ /* 0x000fea0003800000 */
[----:B------:R-:W0:Y:S01]  /*08c0*/  LDC.64 R14, c[0x0][0x628] ;  /* 0x00018a00ff0e7b82 */ /* 0x000e220000000a00 */
[----:B------:R-:W-:Y:S02]  /*08d0*/  IMAD.MOV.U32 R6, RZ, RZ, R16 ;  /* 0x000000ffff067224 */ /* 0x000fe400078e0010 */
[----:B------:R-:W-:-:S05]  /*08e0*/  IMAD.MOV.U32 R7, RZ, RZ, R17 ;  /* 0x000000ffff077224 */ /* 0x000fca00078e0011 */
[----:B------:R-:W1:Y:S08]  /*08f0*/  LDC R0, c[0x0][0x630] ;  /* 0x00018c00ff007b82 */ /* 0x000e700000000800 */
[----:B------:R-:W2:Y:S01]  /*0900*/  LDC.64 R20, c[0x0][0x620] ;  /* 0x00018800ff147b82 */ /* 0x000ea20000000a00 */
[----:B0-----:R-:W-:-:S04]  /*0910*/  ISETP.NE.U32.AND P0, PT, R14, RZ, PT ;  /* 0x000000ff0e00720c */ /* 0x001fc80003f05070 */
[----:B------:R-:W-:-:S13]  /*0920*/  ISETP.NE.AND.EX P0, PT, R15, RZ, PT, P0 ;  /* 0x000000ff0f00720c */ /* 0x000fda0003f05300 */
[----:B-12---:R-:W-:Y:S05]  /*0930*/  @!P0 BRA `(.L_x_6) ;  /* 0x0000000000288947 */ /* 0x006fea0003800000 */
[----:B------:R-:W0:Y:S02]  /*0940*/  LDC R11, c[0x0][0x634] ;  /* 0x00018d00ff0b7b82 */ /* 0x000e240000000800 */
[----:B0-----:R-:W-:-:S05]  /*0950*/  IADD3 R11, P0, R16, R11, RZ ;  /* 0x0000000b100b7210 */ /* 0x001fca0007f1e0ff */
[----:B------:R-:W-:-:S04]  /*0960*/  IMAD.X R13, RZ, RZ, R17, P0 ;  /* 0x000000ffff0d7224 */ /* 0x000fc800000e0611 */
[----:B------:R-:W-:-:S04]  /*0970*/  IMAD.WIDE.U32 R6, R13, R14, RZ ;  /* 0x0000000e0d067225 */ /* 0x000fc800078e00ff */
[----:B------:R-:W-:-:S04]  /*0980*/  IMAD.WIDE.U32 R8, P0, R11, R15, R6 ;  /* 0x0000000f0b087225 */ /* 0x000fc80007800006 */
[----:B------:R-:W-:-:S04]  /*0990*/  IMAD.WIDE.U32 R6, R11, R14, RZ ;  /* 0x0000000e0b067225 */ /* 0x000fc800078e00ff */
[----:B------:R-:W-:Y:S01]  /*09a0*/  IMAD.X R11, RZ, RZ, RZ, P0 ;  /* 0x000000ffff0b7224 */ /* 0x000fe200000e06ff */
[----:B------:R-:W-:Y:S01]  /*09b0*/  IADD3 RZ, P0, R7, R8, RZ ;  /* 0x0000000807ff7210 */ /* 0x000fe20007f1e0ff */
[----:B------:R-:W-:-:S04]  /*09c0*/  IMAD.MOV.U32 R10, RZ, RZ, R9 ;  /* 0x000000ffff0a7224 */ /* 0x000fc800078e0009 */
[----:B------:R-:W-:-:S08]  /*09d0*/  IMAD.WIDE.U32.X R6, R13, R15, R10, P0 ;  /* 0x0000000f0d067225 */ /* 0x000fd000000e040a */
.L_x_6:
[-CC-:B------:R-:W-:Y:S01]  /*09e0*/  SHF.R.U64 R23, R6, R0.reuse, R7.reuse ;  /* 0x0000000006177219 */ /* 0x180fe20000001207 */
[----:B------:R-:W0:Y:S01]  /*09f0*/  LDC R10, c[0x0][0x618] ;  /* 0x00018600ff0a7b82 */ /* 0x000e220000000800 */
[----:B------:R-:W-:Y:S01]  /*0a00*/  SHF.R.U32.HI R5, RZ, R0, R7 ;  /* 0x00000000ff057219 */ /* 0x000fe20000011607 */
[----:B------:R-:W-:Y:S01]  /*0a10*/  ULDC UR4, c[0x0][0x150] ;  /* 0x0000540000047ab9 */ /* 0x000fe20000000800 */
[----:B------:R-:W-:Y:S02]  /*0a20*/  IADD3 R9, P0, RZ, -R23, RZ ;  /* 0x80000017ff097210 */ /* 0x000fe40007f1e0ff */
[----:B------:R-:W-:-:S03]  /*0a30*/  I2FP.F32.U32 R0, R4 ;  /* 0x0000000400007245 */ /* 0x000fc60000201000 */
[----:B------:R-:W1:Y:S01]  /*0a40*/  LDC.64 R28, c[0x0][0x640] ;  /* 0x00019000ff1c7b82 */ /* 0x000e620000000a00 */
[----:B------:R-:W-:Y:S02]  /*0a50*/  IMAD.X R11, RZ, RZ, ~R5, P0 ;  /* 0x000000ffff0b7224 */ /* 0x000fe400000e0e05 */
[----:B------:R-:W-:Y:S01]  /*0a60*/  FMUL R0, R0, UR4 ;  /* 0x0000000400007c20 */ /* 0x000fe20008400000 */
[----:B------:R-:W-:Y:S01]  /*0a70*/  IMAD.WIDE.U32 R6, R9, R20, R16 ;  /* 0x0000001409067225 */ /* 0x000fe200078e0010 */
[----:B------:R-:W-:-:S03]  /*0a80*/  ULDC UR4, c[0x0][0x154] ;  /* 0x0000550000047ab9 */ /* 0x000fc60000000800 */
[----:B------:R-:W-:Y:S01]  /*0a90*/  IMAD R8, R11, R20, RZ ;  /* 0x000000140b087224 */ /* 0x000fe200078e02ff */
[----:B------:R-:W2:Y:S01]  /*0aa0*/  LDC R5, c[0x0][0x144] ;  /* 0x00005100ff057b82 */ /* 0x000ea20000000800 */
[----:B------:R-:W3:Y:S02]  /*0ab0*/  F2I.U32.TRUNC.NTZ R0, R0 ;  /* 0x0000000000007305 */ /* 0x000ee4000020f000 */
[----:B------:R-:W-:-:S04]  /*0ac0*/  IMAD R9, R9, R21, R8 ;  /* 0x0000001509097224 */ /* 0x000fc800078e0208 */
[----:B------:R-:W-:Y:S01]  /*0ad0*/  IMAD.IADD R7, R7, 0x1, R9 ;  /* 0x0000000107077824 */ /* 0x000fe200078e0209 */
[----:B------:R-:W4:Y:S01]  /*0ae0*/  LDC R12, c[0x0][0x608] ;  /* 0x00018200ff0c7b82 */ /* 0x000f220000000800 */
[----:B------:R-:W-:-:S03]  /*0af0*/  IMAD.MOV.U32 R9, RZ, RZ, -0x1 ;  /* 0xffffffffff097424 */ /* 0x000fc600078e00ff */
[-CC-:B0-----:R-:W-:Y:S02]  /*0b00*/  SHF.R.U64 R20, R6, R10.reuse, R7.reuse ;  /* 0x0000000a06147219 */ /* 0x181fe40000001207 */
[----:B------:R-:W-:Y:S02]  /*0b10*/  I2FP.F32.U32 R6, R3 ;  /* 0x0000000300067245 */ /* 0x000fe40000201000 */
[----:B------:R-:W0:Y:S01]  /*0b20*/  LDC R26, c[0x0][0x658] ;  /* 0x00019600ff1a7b82 */ /* 0x000e220000000800 */
[----:B-1----:R-:W-:Y:S01]  /*0b30*/  ISETP.NE.U32.AND P0, PT, R28, RZ, PT ;  /* 0x000000ff1c00720c */ /* 0x002fe20003f05070 */
[----:B---3--:R-:W-:Y:S01]  /*0b40*/  IMAD.MOV R8, RZ, RZ, -R0 ;  /* 0x000000ffff087224 */ /* 0x008fe200078e0a00 */
[----:B------:R-:W-:Y:S01]  /*0b50*/  SHF.R.U32.HI R7, RZ, R10, R7 ;  /* 0x0000000aff077219 */ /* 0x000fe20000011607 */
[----:B------:R-:W-:Y:S01]  /*0b60*/  FMUL R6, R6, UR4 ;  /* 0x0000000406067c20 */ /* 0x000fe20008400000 */
[----:B------:R-:W-:-:S03]  /*0b70*/  ISETP.NE.AND.EX P0, PT, R29, RZ, PT, P0 ;  /* 0x000000ff1d00720c */ /* 0x000fc60003f05300 */
[----:B------:R-:W1:Y:S01]  /*0b80*/  LDC R14, c[0x0][0x148] ;  /* 0x00005200ff0e7b82 */ /* 0x000e620000000800 */
[----:B--2---:R-:W-:-:S07]  /*0b90*/  IMAD R0, R5, R8, R4 ;  /* 0x0000000805007224 */ /* 0x004fce00078e0204 */
[----:B------:R-:W2:Y:S01]  /*0ba0*/  LDC R24, c[0x0][0x600] ;  /* 0x00018000ff187b82 */ /* 0x000ea20000000800 */
[-CC-:B----4-:R-:W-:Y:S02]  /*0bb0*/  SHF.R.U64 R30, R20, R12.reuse, R7.reuse ;  /* 0x0000000c141e7219 */ /* 0x190fe40000001207 */
[----:B------:R-:W-:Y:S01]  /*0bc0*/  SHF.R.U32.HI R5, RZ, R12, R7 ;  /* 0x0000000cff057219 */ /* 0x000fe20000011607 */
[----:B------:R-:W-:Y:S01]  /*0bd0*/  IMAD.MOV.U32 R7, RZ, RZ, 0x1 ;  /* 0x00000001ff077424 */ /* 0x000fe200078e00ff */
[----:B------:R3:W4:Y:S03]  /*0be0*/  F2I.U32.TRUNC.NTZ R12, R6 ;  /* 0x00000006000c7305 */ /* 0x000726000020f000 */
[----:B------:R-:W1:Y:S01]  /*0bf0*/  LDC R15, c[0x0][0x648] ;  /* 0x00019200ff0f7b82 */ /* 0x000e620000000800 */
[-C--:B0-----:R-:W-:Y:S02]  /*0c00*/  SHF.L.U32 R4, R9, R26.reuse, RZ ;  /* 0x0000001a09047219 */ /* 0x081fe400000006ff */
[----:B------:R-:W-:-:S02]  /*0c10*/  SHF.R.U64 R32, R30, R26, R5 ;  /* 0x0000001a1e207219 */ /* 0x000fc40000001205 */
[----:B------:R-:W-:Y:S02]  /*0c20*/  LOP3.LUT R11, RZ, R4, RZ, 0x33, !PT ;  /* 0x00000004ff0b7212 */ /* 0x000fe400078e33ff */
[-C--:B------:R-:W-:Y:S01]  /*0c30*/  SHF.R.U32.HI R5, RZ, R26.reuse, R5 ;  /* 0x0000001aff057219 */ /* 0x080fe20000011605 */
[----:B------:R-:W0:Y:S01]  /*0c40*/  LDC R21, c[0x0][0x638] ;  /* 0x00018e00ff157b82 */ /* 0x000e220000000800 */
[----:B------:R-:W-:Y:S01]  /*0c50*/  SHF.L.U32 R10, R7, R26, RZ ;  /* 0x0000001a070a7219 */ /* 0x000fe200000006ff */
[----:B------:R-:W-:-:S06]  /*0c60*/  IMAD.MOV.U32 R4, RZ, RZ, R32 ;  /* 0x000000ffff047224 */ /* 0x000fcc00078e0020 */
[----:B------:R-:W0:Y:S01]  /*0c70*/  LDC R106, c[0x0][0x610] ;  /* 0x00018400ff6a7b82 */ /* 0x000e220000000800 */
[----:B---34-:R-:W-:Y:S05]  /*0c80*/  @!P0 BRA `(.L_x_7) ;  /* 0x0000000000288947 */ /* 0x018fea0003800000 */
[----:B------:R-:W3:Y:S02]  /*0c90*/  LDC R9, c[0x0][0x64c] ;  /* 0x00019300ff097b82 */ /* 0x000ee40000000800 */
[----:B---3--:R-:W-:-:S05]  /*0ca0*/  IADD3 R9, P0, R32, R9, RZ ;  /* 0x0000000920097210 */ /* 0x008fca0007f1e0ff */
        /* <DEDUP_REMOVED lines=8> */
.L_x_7:
[----:B-1----:R-:W-:Y:S01]  /*0d30*/  SHF.R.U64 R4, R4, R15, R5 ;  /* 0x0000000f04047219 */ /* 0x002fe20000001205 */
[----:B--2---:R-:W-:Y:S01]  /*0d40*/  VIADD R5, R24, 0xffffffff ;  /* 0xffffffff18057836 */ /* 0x004fe20000000000 */
[----:B------:R-:W-:Y:S01]  /*0d50*/  LOP3.LUT R11, R30, R11, RZ, 0xc0, !PT ;  /* 0x0000000b1e0b7212 */ /* 0x000fe200078ec0ff */
[----:B------:R-:W-:Y:S02]  /*0d60*/  IMAD.MOV R12, RZ, RZ, -R12 ;  /* 0x000000ffff0c7224 */ /* 0x000fe400078e0a0c */
[----:B------:R-:W-:Y:S01]  /*0d70*/  IMAD.MOV R6, RZ, RZ, -R4 ;  /* 0x000000ffff067224 */ /* 0x000fe200078e0a04 */
[----:B------:R-:W-:Y:S01]  /*0d80*/  LOP3.LUT R5, R20, R5, RZ, 0xc0, !PT ;  /* 0x0000000514057212 */ /* 0x000fe200078ec0ff */
[----:B------:R-:W-:Y:S02]  /*0d90*/  @P3 IMAD R0, R14, R12, R3 ;  /* 0x0000000c0e003224 */ /* 0x000fe400078e0203 */
[----:B------:R-:W-:Y:S02]  /*0da0*/  IMAD R11, R10, R4, R11 ;  /* 0x000000040a0b7224 */ /* 0x000fe400078e020b */
[----:B0-----:R-:W-:-:S02]  /*0db0*/  IMAD R3, R6, R21, R32 ;  /* 0x0000001506037224 */ /* 0x001fc400078e0220 */
[----:B------:R-:W-:Y:S02]  /*0dc0*/  IMAD R106, R11, R106, R0 ;  /* 0x0000006a0b6a7224 */ /* 0x000fe400078e0200 */
[----:B------:R-:W-:Y:S02]  /*0dd0*/  IMAD R3, R3, R24, R5 ;  /* 0x0000001803037224 */ /* 0x000fe400078e0205 */
[----:B------:R-:W-:-:S03]  /*0de0*/  IMAD.MOV.U32 R0, RZ, RZ, 0x1 ;  /* 0x00000001ff007424 */ /* 0x000fc600078e00ff */
[----:B------:R-:W-:Y:S02]  /*0df0*/  SEL R107, R3, R106, !P3 ;  /* 0x0000006a036b7207 */ /* 0x000fe40005800000 */
[----:B------:R-:W-:-:S07]  /*0e00*/  SEL R106, R106, R3, !P3 ;  /* 0x000000036a6a7207 */ /* 0x000fce0005800000 */
.L_x_5:
[----:B------:R-:W-:-:S08]  /*0e10*/  NOP ;  /* 0x0000000000007918 */ /* 0x000fd00000000000 */
[----:B------:R-:W0:Y:S02]  /*0e20*/  USETMAXREG.TRY_ALLOC.CTAPOOL UP0, 0xe8 ;  /* 0x000000e8000079c8 */ /* 0x000e240008000600 */
[----:B0-----:R-:W-:-:S13]  /*0e30*/  PLOP3.LUT P0, PT, PT, PT, UP0, 0x80, 0x0 ;  /* 0x000000000000781c */ /* 0x001fda0003f0f008 */
[----:B------:R-:W-:Y:S05]  /*0e40*/  @!P0 BRA `(.L_x_5) ;  /* 0xfffffffc00f08947 */ /* 0x000fea000383ffff */
[----:B------:R-:W-:Y:S01]  /*0e50*/  ULDC.64 UR4, c[0x0][0x598] ;  /* 0x0001660000047ab9 */ /* 0x000fe20000000a00 */
[----:B------:R-:W-:Y:S01]  /*0e60*/  ULDC.64 UR36, c[0x0][0x208] ;  /* 0x0000820000247ab9 */ /* 0x000fe20000000a00 */
[----:B------:R-:W-:-:S04]  /*0e70*/  ISETP.NE.U32.AND P0, PT, RZ, UR4, PT ;  /* 0x00000004ff007c0c */ /* 0x000fc8000bf05070 */
[----:B------:R-:W-:-:S13]  /*0e80*/  ISETP.NE.AND.EX P0, PT, RZ, UR5, PT, P0 ;  /* 0x00000005ff007c0c */ /* 0x000fda000bf05300 */
[----:B------:R-:W-:Y:S05]  /*0e90*/  @!P0 BRA `(.L_x_8) ;  /* 0x00000000001c8947 */ /* 0x000fea0003800000 */
[----:B------:R-:W0:Y:S02]  /*0ea0*/  LDC.64 R4, c[0x0][0x598] ;  /* 0x00016600ff047b82 */ /* 0x000e240000000a00 */
[----:B0-----:R-:W2:Y:S02]  /*0eb0*/  LDG.E.64 R4, desc[UR36][R4.64] ;  /* 0x0000002404047981 */ /* 0x001ea4000c1e1b00 */
[----:B--2---:R-:W-:-:S04]  /*0ec0*/  ISETP.NE.U32.AND P0, PT, R4, RZ, PT ;  /* 0x000000ff0400720c */ /* 0x004fc80003f05070 */
[----:B------:R-:W-:-:S13]  /*0ed0*/  ISETP.NE.AND.EX P0, PT, R5, RZ, PT, P0 ;  /* 0x000000ff0500720c */ /* 0x000fda0003f05300 */
[----:B------:R-:W-:Y:S05]  /*0ee0*/  @!P0 BRA `(.L_x_8) ;  /* 0x0000000000088947 */ /* 0x000fea0003800000 */
[----:B------:R0:W5:Y:S01]  /*0ef0*/  LD.E R104, desc[UR36][R4.64] ;  /* 0x0000002404687980 */ /* 0x000162000c101900 */
[----:B------:R-:W-:Y:S05]  /*0f00*/  BRA `(.L_x_9) ;  /* 0x0000000000247947 */ /* 0x000fea0003800000 */
.L_x_8:
[----:B------:R-:W-:Y:S02]  /*0f10*/  ULDC.64 UR4, c[0x0][0x588] ;  /* 0x0001620000047ab9 */ /* 0x000fe40000000a00 */
[----:B------:R-:W-:-:S04]  /*0f20*/  ISETP.NE.U32.AND P0, PT, RZ, UR4, PT ;  /* 0x00000004ff007c0c */ /* 0x000fc8000bf05070 */
[----:B------:R-:W-:-:S13]  /*0f30*/  ISETP.NE.AND.EX P0, PT, RZ, UR5, PT, P0 ;  /* 0x00000005ff007c0c */ /* 0x000fda000bf05300 */
[----:B------:R-:W-:Y:S05]  /*0f40*/  @!P0 BRA `(.L_x_10) ;  /* 0x00000000000c8947 */ /* 0x000fea0003800000 */
[----:B------:R-:W0:Y:S02]  /*0f50*/  LDC.64 R104, c[0x0][0x588] ;  /* 0x00016200ff687b82 */ /* 0x000e240000000a00 */
[----:B0-----:R1:W5:Y:S01]  /*0f60*/  LDG.E R104, desc[UR36][R104.64] ;  /* 0x0000002468687981 */ /* 0x001362000c1e1900 */
[----:B------:R-:W-:Y:S05]  /*0f70*/  BRA `(.L_x_9) ;  /* 0x0000000000087947 */ /* 0x000fea0003800000 */
.L_x_10:
[----:B------:R-:W-:Y:S02]  /*0f80*/  ULDC UR4, c[0x0][0x580] ;  /* 0x0001600000047ab9 */ /* 0x000fe40000000800 */
[----:B------:R-:W-:-:S07]  /*0f90*/  IMAD.U32 R104, RZ, RZ, UR4 ;  /* 0x00000004ff687e24 */ /* 0x000fce000f8e00ff */
.L_x_9:
[----:B------:R-:W-:Y:S02]  /*0fa0*/  ULDC.64 UR4, c[0x0][0x5a0] ;  /* 0x0001680000047ab9 */ /* 0x000fe40000000a00 */
[----:B------:R-:W-:-:S04]  /*0fb0*/  ISETP.NE.U32.AND P0, PT, RZ, UR4, PT ;  /* 0x00000004ff007c0c */ /* 0x000fc8000bf05070 */
[----:B------:R-:W-:-:S13]  /*0fc0*/  ISETP.NE.AND.EX P0, PT, RZ, UR5, PT, P0 ;  /* 0x00000005ff007c0c */ /* 0x000fda000bf05300 */
[----:B------:R-:W-:Y:S05]  /*0fd0*/  @!P0 BRA `(.L_x_11) ;  /* 0x00000000001c8947 */ /* 0x000fea0003800000 */
[----:B0-----:R-:W0:Y:S02]  /*0fe0*/  LDC.64 R4, c[0x0][0x5a0] ;  /* 0x00016800ff047b82 */ /* 0x001e240000000a00 */
[----:B0-----:R-:W2:Y:S02]  /*0ff0*/  LDG.E.64 R4, desc[UR36][R4.64] ;  /* 0x0000002404047981 */ /* 0x001ea4000c1e1b00 */
[----:B--2---:R-:W-:-:S04]  /*1000*/  ISETP.NE.U32.AND P0, PT, R4, RZ, PT ;  /* 0x000000ff0400720c */ /* 0x004fc80003f05070 */
[----:B------:R-:W-:-:S13]  /*1010*/  ISETP.NE.AND.EX P0, PT, R5, RZ, PT, P0 ;  /* 0x000000ff0500720c */ /* 0x000fda0003f05300 */
[----:B------:R-:W-:Y:S05]  /*1020*/  @!P0 BRA `(.L_x_11) ;  /* 0x0000000000088947 */ /* 0x000fea0003800000 */
[----:B-1----:R0:W5:Y:S01]  /*1030*/  LD.E R105, desc[UR36][R4.64] ;  /* 0x0000002404697980 */ /* 0x002162000c101900 */
[----:B------:R-:W-:Y:S05]  /*1040*/  BRA `(.L_x_12) ;  /* 0x0000000000247947 */ /* 0x000fea0003800000 */
.L_x_11:
[----:B------:R-:W-:Y:S02]  /*1050*/  ULDC.64 UR4, c[0x0][0x590] ;  /* 0x0001640000047ab9 */ /* 0x000fe40000000a00 */
[----:B------:R-:W-:-:S04]  /*1060*/  ISETP.NE.U32.AND P0, PT, RZ, UR4, PT ;  /* 0x00000004ff007c0c */ /* 0x000fc8000bf05070 */
[----:B------:R-:W-:-:S13]  /*1070*/  ISETP.NE.AND.EX P0, PT, RZ, UR5, PT, P0 ;  /* 0x00000005ff007c0c */ /* 0x000fda000bf05300 */
[----:B------:R-:W-:Y:S05]  /*1080*/  @!P0 BRA `(.L_x_13) ;  /* 0x00000000000c8947 */ /* 0x000fea0003800000 */
[----:B0-----:R-:W1:Y:S02]  /*1090*/  LDC.64 R4, c[0x0][0x590] ;  /* 0x00016400ff047b82 */ /* 0x001e640000000a00 */
[----:B-1----:R1:W5:Y:S01]  /*10a0*/  LDG.E R105, desc[UR36][R4.64] ;  /* 0x0000002404697981 */ /* 0x002362000c1e1900 */
[----:B------:R-:W-:Y:S05]  /*10b0*/  BRA `(.L_x_12) ;  /* 0x0000000000087947 */ /* 0x000fea0003800000 */
.L_x_13:
[----:B------:R-:W-:Y:S02]  /*10c0*/  ULDC UR4, c[0x0][0x584] ;  /* 0x0001610000047ab9 */ /* 0x000fe40000000800 */
[----:B-1----:R-:W-:-:S07]  /*10d0*/  IMAD.U32 R105, RZ, RZ, UR4 ;  /* 0x00000004ff697e24 */ /* 0x002fce000f8e00ff */
.L_x_12:
[----:B------:R-:W-:-:S13]  /*10e0*/  LOP3.LUT P0, RZ, R0, 0xff, RZ, 0xc0, !PT ;  /* 0x000000ff00ff7812 */ /* 0x000fda000780c0ff */
[----:B------:R-:W-:Y:S05]  /*10f0*/  @!P0 EXIT ;  /* 0x000000000000894d */ /* 0x000fea0003800000 */
[----:B------:R-:W-:Y:S01]  /*1100*/  ULDC UR4, c[0x0][0x28c] ;  /* 0x0000a30000047ab9 */ /* 0x000fe20000000800 */
[----:B------:R-:W-:Y:S01]  /*1110*/  LOP3.LUT R116, R19, 0x1, RZ, 0xfc, !PT ;  /* 0x0000000113747812 */ /* 0x000fe200078efcff */
[----:B------:R-:W-:Y:S01]  /*1120*/  UIADD3 UR4, UR4, 0xf, URZ ;  /* 0x0000000f04047890 */ /* 0x000fe2000fffe03f */
[----:B------:R-:W-:Y:S01]  /*1130*/  UMOV UR38, URZ ;  /* 0x0000003f00267c82 */ /* 0x000fe20008000000 */
[----:B------:R-:W-:Y:S02]  /*1140*/  UMOV UR39, URZ ;  /* 0x0000003f00277c82 */ /* 0x000fe40008000000 */
[----:B------:R-:W-:-:S04]  /*1150*/  USHF.R.S32.HI UR5, URZ, 0x1f, UR4 ;  /* 0x0000001f3f057899 */ /* 0x000fc80008011404 */
[----:B------:R-:W-:-:S04]  /*1160*/  ULEA.HI UR5, UR5, UR4, URZ, 0x4 ;  /* 0x0000000405057291 */ /* 0x000fc8000f8f203f */
[----:B------:R-:W-:-:S12]  /*1170*/  USHF.R.S32.HI UR40, URZ, 0x4, UR5 ;  /* 0x000000043f287899 */ /* 0x000fd80008011405 */
.L_x_189:
[----:B------:R-:W-:Y:S01]  /*1180*/  LOP3.LUT R0, R18, 0x80, RZ, 0xc0, !PT ;  /* 0x0000008012007812 */ /* 0x000fe200078ec0ff */
[----:B------:R-:W2:Y:S01]  /*1190*/  S2UR UR6, SR_CgaCtaId ;  /* 0x00000000000679c3 */ /* 0x000ea20000008800 */
[----:B------:R-:W-:Y:S02]  /*11a0*/  UMOV UR41, 0x400 ;  /* 0x0000040000297882 */ /* 0x000fe40000000000 */
[----:B------:R-:W-:-:S06]  /*11b0*/  SHF.R.U32.HI R0, RZ, 0x7, R0 ;  /* 0x00000007ff007819 */ /* 0x000fcc0000011600 */
[----:B---3--:R-:W3:Y:S01]  /*11c0*/  SHFL.IDX PT, R0, R0, RZ, 0x1f ;  /* 0x00001fff00007589 */ /* 0x008ee200000e0000 */
[----:B--2---:R-:W-:Y:S01]  /*11d0*/  ULEA UR41, UR6, UR41, 0x18 ;  /* 0x0000002906297291 */ /* 0x004fe2000f8ec03f */
[----:B---3--:R-:W-:-:S13]  /*11e0*/  R2UR UR4, R0 ;  /* 0x00000000000472ca */ /* 0x008fda00000e0000 */
[----:B------:R-:W-:-:S04]  /*11f0*/  ULEA.HI UR5, UR4, UR4, URZ, 0x1 ;  /* 0x0000000404057291 */ /* 0x000fc8000f8f083f */
[----:B------:R-:W-:-:S04]  /*1200*/  ULOP3.LUT UR5, UR5, 0x1ffffe, URZ, 0xc0, !UPT ;  /* 0x001ffffe05057892 */ /* 0x000fc8000f8ec03f */
[----:B------:R-:W-:-:S03]  /*1210*/  UIADD3 UR5, UR4, -UR5, URZ ;  /* 0x8000000504057290 */ /* 0x000fc6000fffe03f */
[----:B------:R-:W-:Y:S01]  /*1220*/  ULDC UR4, c[0x0][0x28c] ;  /* 0x0000a30000047ab9 */ /* 0x000fe20000000800 */
[----:B------:R-:W-:Y:S01]  /*1230*/  ULEA UR5, UR5, UR41, 0xb ;  /* 0x0000002905057291 */ /* 0x000fe2000f8e583f */
[----:B------:R-:W-:-:S03]  /*1240*/  ISETP.LT.AND P0, PT, RZ, UR4, PT ;  /* 0x00000004ff007c0c */ /* 0x000fc6000bf01270 */
[----:B------:R-:W-:-:S04]  /*1250*/  UIADD3 UR5, UR5, 0x200, URZ ;  /* 0x0000020005057890 */ /* 0x000fc8000fffe03f */
[----:B------:R-:W-:-:S04]  /*1260*/  USHF.R.U32.HI UR5, URZ, 0x4, UR5 ;  /* 0x000000043f057899 */ /* 0x000fc80008011605 */
[----:B------:R-:W-:Y:S02]  /*1270*/  ULOP3.LUT UR42, UR5, 0x3fff, URZ, 0xc0, !UPT ;  /* 0x00003fff052a7892 */ /* 0x000fe4000f8ec03f */
[----:B01--45:R-:W-:Y:S10]  /*1280*/  @P0 BRA `(.L_x_14) ;  /* 0x0000000000400947 */ /* 0x033ff40003800000 */
[----:B------:R-:W-:Y:S01]  /*1290*/  MOV R0, 0x0 ;  /* 0x0000000000007802 */ /* 0x000fe20000000f00 */
[----:B------:R-:W-:Y:S01]  /*12a0*/  ULDC.64 UR4, c[0x4][0x68] ;  /* 0x01001a0000047ab9 */ /* 0x000fe20000000a00 */
[----:B------:R-:W-:Y:S01]  /*12b0*/  ULDC.64 UR6, c[0x4][0x8] ;  /* 0x0100020000067ab9 */ /* 0x000fe20000000a00 */
[----:B01----:R-:W-:Y:S01]  /*12c0*/  IMAD.U32 R4, RZ, RZ, UR4 ;  /* 0x00000004ff047e24 */ /* 0x003fe2000f8e00ff */
[----:B------:R0:W1:Y:S01]  /*12d0*/  LDC.64 R14, c[0x4][R0] ;  /* 0x01000000000e7b82 */ /* 0x0000620000000a00 */
[----:B------:R-:W-:Y:S01]  /*12e0*/  IMAD.U32 R5, RZ, RZ, UR5 ;  /* 0x00000005ff057e24 */ /* 0x000fe2000f8e00ff */
[----:B------:R-:W-:Y:S01]  /*12f0*/  ULDC.64 UR4, c[0x4][0x70] ;  /* 0x01001c0000047ab9 */ /* 0x000fe20000000a00 */
[----:B------:R-:W-:Y:S02]  /*1300*/  IMAD.U32 R10, RZ, RZ, UR6 ;  /* 0x00000006ff0a7e24 */ /* 0x000fe4000f8e00ff */
[----:B------:R-:W-:Y:S02]  /*1310*/  IMAD.U32 R6, RZ, RZ, UR4 ;  /* 0x00000004ff067e24 */ /* 0x000fe4000f8e00ff */
[----:B------:R-:W-:-:S02]  /*1320*/  IMAD.U32 R7, RZ, RZ, UR5 ;  /* 0x00000005ff077e24 */ /* 0x000fc4000f8e00ff */
[----:B------:R-:W-:Y:S02]  /*1330*/  IMAD.U32 R11, RZ, RZ, UR7 ;  /* 0x00000007ff0b7e24 */ /* 0x000fe4000f8e00ff */
[----:B------:R-:W-:Y:S02]  /*1340*/  IMAD.MOV.U32 R8, RZ, RZ, 0x1e1 ;  /* 0x000001e1ff087424 */ /* 0x000fe400078e00ff */
[----:B------:R-:W-:Y:S02]  /*1350*/  IMAD.MOV.U32 R12, RZ, RZ, 0x1 ;  /* 0x00000001ff0c7424 */ /* 0x000fe400078e00ff */
[----:B0-----:R-:W-:-:S07]  /*1360*/  IMAD.MOV.U32 R13, RZ, RZ, RZ ;  /* 0x000000ffff0d7224 */ /* 0x001fce00078e00ff */
[----:B------:R-:W-:-:S07]  /*1370*/  LEPC R20, `(.L_x_14) ;  /* 0x000000001014794e */ /* 0x000fce0000000000 */
[----:B-1---5:R-:W-:Y:S05]  /*1380*/  CALL.ABS.NOINC R14 ;  /* 0x000000000e007343 */ /* 0x022fea0003c00000 */
.L_x_14:
[----:B------:R-:W-:-:S13]  /*1390*/  ISETP.NE.AND P0, PT, R116, 0x3, PT ;  /* 0x000000037400780c */ /* 0x000fda0003f05270 */
[----:B------:R-:W-:Y:S05]  /*13a0*/  @!P0 BRA `(.L_x_15) ;  /* 0x0000000000048947 */ /* 0x000fea0003800000 */
[----:B------:R-:W-:Y:S01]  /*13b0*/  BPT.TRAP 0x1 ;  /* 0x000000040000795c */ /* 0x000fe20000300000 */
.L_x_15:
[----:B------:R-:W-:Y:S02]  /*13c0*/  IMAD.U32 R3, RZ, RZ, UR39 ;  /* 0x00000027ff037e24 */ /* 0x000fe4000f8e00ff */
[----:B------:R-:W-:-:S03]  /*13d0*/  IMAD.U32 R0, RZ, RZ, UR38 ;  /* 0x00000026ff007e24 */ /* 0x000fc6000f8e00ff */
[----:B------:R-:W-:Y:S02]  /*13e0*/  LEA R3, R3, UR41, 0x3 ;  /* 0x0000002903037c11 */ /* 0x000fe4000f8e18ff */
[----:B------:R-:W-:-:S04]  /*13f0*/  SHF.L.U32 R0, R0, 0x1f, RZ ;  /* 0x0000001f00007819 */ /* 0x000fc800000006ff */
[----:B------:R2:W3:Y:S01]  /*1400*/  SYNCS.PHASECHK.TRANS64.TRYWAIT P1, [R3+URZ], R0 ;  /* 0x00000000030075a7 */ /* 0x0004e2000802017f */
[----:B------:R-:W-:Y:S05]  /*1410*/  @!P0 BRA `(.L_x_16) ;  /* 0x0000000000048947 */ /* 0x000fea0003800000 */
[----:B------:R-:W-:Y:S01]  /*1420*/  BPT.TRAP 0x1 ;  /* 0x000000040000795c */ /* 0x000fe20000300000 */
.L_x_16:
[----:B---3--:R-:W-:Y:S05]  /*1430*/  @P1 BRA `(.L_x_17) ;  /* 0x0000000000081947 */ /* 0x008fea0003800000 */
[----:B------:R-:W3:Y:S02]  /*1440*/  SYNCS.PHASECHK.TRANS64.TRYWAIT P1, [R3+URZ], R0 ;  /* 0x00000000030075a7 */ /* 0x000ee4000802017f */
[----:B---3--:R-:W-:Y:S05]  /*1450*/  @!P1 BRA `(.L_x_18) ;  /* 0x0000008400489947 */ /* 0x008fea0003800000 */
.L_x_17:
[----:B------:R-:W-:-:S04]  /*1460*/  UISETP.LT.AND UP0, UPT, UR40, 0x1, UPT ;  /* 0x000000012800788c */ /* 0x000fc8000bf01270 */
[----:B------:R-:W-:-:S06]  /*1470*/  USEL UR4, UR40, 0x1, UP0 ;  /* 0x0000000128047887 */ /* 0x000fcc0008000000 */
[----:B--23--:R-:W-:Y:S01]  /*1480*/  IMAD.U32 R0, RZ, RZ, UR4 ;  /* 0x00000004ff007e24 */ /* 0x00cfe2000f8e00ff */
[----:B------:R-:W-:Y:S05]  /*1490*/  WARPSYNC.ALL ;  /* 0x0000000000007948 */ /* 0x000fea0003800000 */
[----:B------:R-:W-:-:S04]  /*14a0*/  IADD3 R0, -R0, UR40, RZ ;  /* 0x0000002800007c10 */ /* 0x000fc8000fffe1ff */
[----:B------:R-:W-:Y:S01]  /*14b0*/  ISETP.GE.AND P1, PT, R0, 0x1, PT ;  /* 0x000000010000780c */ /* 0x000fe20003f26270 */
[----:B------:R-:W-:Y:S01]  /*14c0*/  UIADD3 UR4, UR41, 0x2a200, URZ ;  /* 0x0002a20029047890 */ /* 0x000fe2000fffe03f */
[----:B------:R-:W-:Y:S01]  /*14d0*/  WARPGROUP.ARRIVE ;  /* 0x00000000000079c5 */ /* 0x000fe20000000000 */
[----:B------:R-:W-:Y:S02]  /*14e0*/  ULOP3.LUT UR20, UR42, 0x10000, URZ, 0xfc, !UPT ;  /* 0x000100002a147892 */ /* 0x000fe4000f8efc3f */
[----:B------:R-:W-:Y:S02]  /*14f0*/  USHF.R.U32.HI UR4, URZ, 0x4, UR4 ;  /* 0x000000043f047899 */ /* 0x000fe40008011604 */
[----:B------:R-:W-:Y:S02]  /*1500*/  ULEA UR16, UR39, UR20, 0x9 ;  /* 0x0000001427107291 */ /* 0x000fe4000f8e483f */
[----:B------:R-:W-:Y:S01]  /*1510*/  ULOP3.LUT UR4, UR4, 0x3fff, URZ, 0xc0, !UPT ;  /* 0x00003fff04047892 */ /* 0x000fe2000f8ec03f */
[----:B------:R-:W-:Y:S01]  /*1520*/  UMOV UR5, 0xc0000010 ;  /* 0xc000001000057882 */ /* 0x000fe20000000000 */
[----:B------:R-:W-:-:S02]  /*1530*/  UMOV UR7, 0xc0000010 ;  /* 0xc000001000077882 */ /* 0x000fc40000000000 */
[----:B------:R-:W-:Y:S01]  /*1540*/  ULOP3.LUT UR21, UR4, 0x10000, URZ, 0xfc, !UPT ;  /* 0x0001000004157892 */ /* 0x000fe2000f8efc3f */
[----:B------:R-:W-:Y:S02]  /*1550*/  UMOV UR9, UR5 ;  /* 0x0000000500097c82 */ /* 0x000fe40008000000 */
[----:B------:R-:W-:Y:S01]  /*1560*/  UMOV UR4, UR16 ;  /* 0x0000001000047c82 */ /* 0x000fe20008000000 */
[----:B------:R-:W-:Y:S01]  /*1570*/  UIMAD UR6, UR39, 0xa0, UR21 ;  /* 0x000000a0270678a4 */ /* 0x000fe2000f8e0215 */
[----:B------:R-:W-:Y:S01]  /*1580*/  UMOV UR8, UR4 ;  /* 0x0000000400087c82 */ /* 0x000fe20008000000 */
[----:B------:R-:W-:Y:S02]  /*1590*/  UMOV UR11, 0xc0000010 ;  /* 0xc0000010000b7882 */ /* 0x000fe40000000000 */
[----:B------:R-:W-:Y:S02]  /*15a0*/  UIADD3 UR10, UR6, 0x20, URZ ;  /* 0x00000020060a7890 */ /* 0x000fe4000fffe03f */
[----:B------:R-:W-:Y:S01]  /*15b0*/  UIADD3 UR14, UR6, 0x40, URZ ;  /* 0x00000040060e7890 */ /* 0x000fe2000fffe03f */
[----:B------:R-:W-:-:S02]  /*15c0*/  UMOV UR12, UR4 ;  /* 0x00000004000c7c82 */ /* 0x000fc40008000000 */
[----:B------:R-:W-:Y:S01]  /*15d0*/  HGMMA.64x16x16.F32.BF16 R96, gdesc[UR4], RZ, !UPT, gsb0 ;  /* 0x00200000046079f0 */ /* 0x000fe2000c0018ff */
[----:B------:R-:W-:Y:S01]  /*15e0*/  UMOV UR13, UR5 ;  /* 0x00000005000d7c82 */ /* 0x000fe20008000000 */
[----:B------:R-:W-:Y:S01]  /*15f0*/  UMOV UR15, 0xc0000010 ;  /* 0xc0000010000f7882 */ /* 0x000fe20000000000 */
[----:B------:R-:W-:Y:S01]  /*1600*/  UIADD3 UR18, UR6, 0x60, URZ ;  /* 0x0000006006127890 */ /* 0x000fe2000fffe03f */
[----:B------:R-:W-:Y:S01]  /*1610*/  UMOV UR17, UR5 ;  /* 0x0000000500117c82 */ /* 0x000fe20008000000 */
[----:B------:R-:W-:Y:S01]  /*1620*/  UMOV UR19, 0xc0000010 ;  /* 0xc000001000137882 */ /* 0x000fe20000000000 */
[----:B------:R-:W-:Y:S01]  /*1630*/  UIADD3 UR26, UR6, 0x80, URZ ;  /* 0x00000080061a7890 */ /* 0x000fe2000fffe03f */
[----:B------:R-:W-:Y:S01]  /*1640*/  UMOV UR24, UR4 ;  /* 0x0000000400187c82 */ /* 0x000fe20008000000 */
[----:B------:R-:W-:Y:S01]  /*1650*/  UMOV UR25, UR5 ;  /* 0x0000000500197c82 */ /* 0x000fe20008000000 */
[----:B------:R-:W-:Y:S01]  /*1660*/  UMOV UR27, 0xc0000010 ;  /* 0xc0000010001b7882 */ /* 0x000fe20000000000 */
[----:B------:R-:W-:-:S02]  /*1670*/  WARPGROUP.DEPBAR.LE gsb0, 0x0 ;  /* 0x00008000000079c5 */ /* 0x000fc40000010000 */
[----:B------:R-:W-:-:S06]  /*1680*/  WARPGROUP.ARRIVE ;  /* 0x00000000000079c5 */ /* 0x000fcc0000000000 */
[----:B------:R-:W-:Y:S01]  /*1690*/  HGMMA.64x16x16.F32.BF16 R80, gdesc[UR8], RZ, !UPT, gsb0 ;  /* 0x00200000085079f0 */ /* 0x000fe2000c0018ff */
[----:B------:R-:W-:-:S03]  /*16a0*/  UIADD3 UR8, UR16, 0x100, URZ ;  /* 0x0000010010087890 */ /* 0x000fc6000fffe03f */
[----:B------:R-:W-:Y:S01]  /*16b0*/  UMOV UR16, UR4 ;  /* 0x0000000400107c82 */ /* 0x000fe20008000000 */
[----:B------:R-:W-:Y:S02]  /*16c0*/  WARPGROUP.DEPBAR.LE gsb0, 0x0 ;  /* 0x00008000000079c5 */ /* 0x000fe40000010000 */
[----:B------:R-:W-:-:S06]  /*16d0*/  WARPGROUP.ARRIVE ;  /* 0x00000000000079c5 */ /* 0x000fcc0000000000 */
[----:B------:R-:W-:Y:S03]  /*16e0*/  HGMMA.64x16x16.F32.BF16 R64, gdesc[UR12], RZ, !UPT, gsb0 ;  /* 0x002000000c4079f0 */ /* 0x000fe6000c0018ff */
[----:B------:R-:W-:Y:S02]  /*16f0*/  WARPGROUP.DEPBAR.LE gsb0, 0x0 ;  /* 0x00008000000079c5 */ /* 0x000fe40000010000 */
[----:B------:R-:W-:-:S06]  /*1700*/  WARPGROUP.ARRIVE ;  /* 0x00000000000079c5 */ /* 0x000fcc0000000000 */
[----:B------:R-:W-:Y:S03]  /*1710*/  HGMMA.64x16x16.F32.BF16 R48, gdesc[UR16], RZ, !UPT, gsb0 ;  /* 0x00200000103079f0 */ /* 0x000fe6000c0018ff */
[----:B------:R-:W-:Y:S02]  /*1720*/  WARPGROUP.DEPBAR.LE gsb0, 0x0 ;  /* 0x00008000000079c5 */ /* 0x000fe40000010000 */
[----:B------:R-:W-:-:S06]  /*1730*/  WARPGROUP.ARRIVE ;  /* 0x00000000000079c5 */ /* 0x000fcc0000000000 */
[----:B------:R-:W-:Y:S01]  /*1740*/  HGMMA.64x16x16.F32.BF16 R32, gdesc[UR24], RZ, !UPT, gsb0 ;  /* 0x00200000182079f0 */ /* 0x000fe2000c0018ff */
[----:B------:R-:W-:Y:S01]  /*1750*/  UMOV UR24, UR8 ;  /* 0x0000000800187c82 */ /* 0x000fe20008000000 */
[----:B------:R-:W-:Y:S01]  /*1760*/  UMOV UR25, 0xc0000010 ;  /* 0xc000001000197882 */ /* 0x000fe20000000000 */
[----:B------:R-:W-:Y:S01]  /*1770*/  UMOV UR16, UR24 ;  /* 0x0000001800107c82 */ /* 0x000fe20008000000 */
[----:B------:R-:W-:Y:S01]  /*1780*/  UMOV UR17, UR25 ;  /* 0x0000001900117c82 */ /* 0x000fe20008000000 */
[----:B------:R-:W-:Y:S01]  /*1790*/  UMOV UR12, UR24 ;  /* 0x00000018000c7c82 */ /* 0x000fe20008000000 */
[----:B------:R-:W-:Y:S01]  /*17a0*/  UMOV UR13, UR25 ;  /* 0x00000019000d7c82 */ /* 0x000fe20008000000 */
[----:B------:R-:W-:Y:S01]  /*17b0*/  UMOV UR8, UR24 ;  /* 0x0000001800087c82 */ /* 0x000fe20008000000 */
[----:B------:R-:W-:Y:S01]  /*17c0*/  UMOV UR9, UR25 ;  /* 0x0000001900097c82 */ /* 0x000fe20008000000 */
[----:B------:R-:W-:Y:S01]  /*17d0*/  UMOV UR4, UR24 ;  /* 0x0000001800047c82 */ /* 0x000fe20008000000 */
[----:B------:R-:W-:Y:S01]  /*17e0*/  UMOV UR5, UR25 ;  /* 0x0000001900057c82 */ /* 0x000fe20008000000 */
[----:B------:R-:W-:-:S02]  /*17f0*/  WARPGROUP.DEPBAR.LE gsb0, 0x0 ;  /* 0x00008000000079c5 */ /* 0x000fc40000010000 */
[----:B------:R-:W-:-:S06]  /*1800*/  WARPGROUP.ARRIVE ;  /* 0x00000000000079c5 */ /* 0x000fcc0000000000 */
[----:B------:R-:W-:Y:S03]  /*1810*/  HGMMA.64x16x16.F32.BF16 R24, gdesc[UR24], RZ, !UPT, gsb0 ;  /* 0x00200000181879f0 */ /* 0x000fe6000c0018ff */
        /* <DEDUP_REMOVED lines=13> */
[----:B------:R-:W-:Y:S05]  /*18f0*/  @!P1 BRA `(.L_x_19) ;  /* 0x00000004008c9947 */ /* 0x000fea0003800000 */
[----:B------:R-:W-:Y:S01]  /*1900*/  UIADD3 UR22, UR39, 0x1, URZ ;  /* 0x0000000127167890 */ /* 0x000fe2000fffe03f */
[----:B------:R-:W-:Y:S01]  /*1910*/  IMAD.MOV.U32 R3, RZ, RZ, R0 ;  /* 0x000000ffff037224 */ /* 0x000fe200078e0000 */
[----:B------:R-:W-:Y:S02]  /*1920*/  UMOV UR23, UR39 ;  /* 0x0000002700177c82 */ /* 0x000fe40008000000 */
[----:B------:R-:W-:-:S04]  /*1930*/  UISETP.NE.AND UP0, UPT, UR22, 0x15, UPT ;  /* 0x000000151600788c */ /* 0x000fc8000bf05270 */
[----:B------:R-:W-:Y:S02]  /*1940*/  USEL UR4, URZ, 0x1, UP0 ;  /* 0x000000013f047887 */ /* 0x000fe40008000000 */
[----:B------:R-:W-:Y:S02]  /*1950*/  USEL UR22, UR22, URZ, UP0 ;  /* 0x0000003f16167287 */ /* 0x000fe40008000000 */
[----:B------:R-:W-:-:S06]  /*1960*/  ULOP3.LUT UR4, UR38, UR4, URZ, 0x3c, !UPT ;  /* 0x0000000426047292 */ /* 0x000fcc000f8e3c3f */
[----:B------:R-:W-:-:S07]  /*1970*/  IMAD.U32 R6, RZ, RZ, UR4 ;  /* 0x00000004ff067e24 */ /* 0x000fce000f8e00ff */
.L_x_26:
[----:B------:R-:W-:Y:S05]  /*1980*/  @!P0 BRA `(.L_x_20) ;  /* 0x0000000000048947 */ /* 0x000fea0003800000 */
[----:B------:R-:W-:Y:S01]  /*1990*/  BPT.TRAP 0x1 ;  /* 0x000000040000795c */ /* 0x000fe20000300000 */
.L_x_20:
[----:B------:R-:W-:Y:S01]  /*19a0*/  ULEA UR4, UR22, UR41, 0x3 ;  /* 0x0000002916047291 */ /* 0x000fe2000f8e183f */
[----:B01----:R-:W-:-:S08]  /*19b0*/  SHF.L.U32 R4, R6, 0x1f, RZ ;  /* 0x0000001f06047819 */ /* 0x003fd000000006ff */
[----:B------:R0:W1:Y:S01]  /*19c0*/  SYNCS.PHASECHK.TRANS64.TRYWAIT P1, [UR4], R4 ;  /* 0x00000004ff0075a7 */ /* 0x0000620008020144 */
[----:B------:R-:W-:Y:S05]  /*19d0*/  @!P0 BRA `(.L_x_21) ;  /* 0x0000000000048947 */ /* 0x000fea0003800000 */
[----:B------:R-:W-:Y:S01]  /*19e0*/  BPT.TRAP 0x1 ;  /* 0x000000040000795c */ /* 0x000fe20000300000 */
.L_x_21:
[----:B-1----:R-:W-:Y:S05]  /*19f0*/  @P1 BRA `(.L_x_22) ;  /* 0x0000000000081947 */ /* 0x002fea0003800000 */
[----:B------:R-:W1:Y:S02]  /*1a00*/  SYNCS.PHASECHK.TRANS64.TRYWAIT P1, [UR4], R4 ;  /* 0x00000004ff0075a7 */ /* 0x000e640008020144 */
[----:B-1----:R-:W-:Y:S05]  /*1a10*/  @!P1 BRA `(.L_x_23) ;  /* 0x0000007c00ec9947 */ /* 0x002fea0003800000 */
.L_x_22:
[----:B------:R-:W-:Y:S01]  /*1a20*/  ULEA UR4, UR22, UR20, 0x9 ;  /* 0x0000001416047291 */ /* 0x000fe2000f8e483f */
[----:B------:R-:W-:Y:S01]  /*1a30*/  WARPGROUP.ARRIVE ;  /* 0x00000000000079c5 */ /* 0x000fe20000000000 */
[----:B------:R-:W-:Y:S01]  /*1a40*/  UIMAD UR6, UR22, 0xa0, UR21 ;  /* 0x000000a0160678a4 */ /* 0x000fe2000f8e0215 */
[----:B------:R-:W-:Y:S01]  /*1a50*/  UMOV UR5, 0xc0000010 ;  /* 0xc000001000057882 */ /* 0x000fe20000000000 */
[----:B------:R-:W-:Y:S02]  /*1a60*/  UMOV UR7, 0xc0000010 ;  /* 0xc000001000077882 */ /* 0x000fe40000000000 */
[----:B------:R-:W-:Y:S01]  /*1a70*/  UIADD3 UR10, UR6, 0x20, URZ ;  /* 0x00000020060a7890 */ /* 0x000fe2000fffe03f */
[----:B------:R-:W-:Y:S01]  /*1a80*/  UMOV UR8, UR4 ;  /* 0x0000000400087c82 */ /* 0x000fe20008000000 */
[----:B------:R-:W-:Y:S01]  /*1a90*/  UMOV UR9, UR5 ;  /* 0x0000000500097c82 */ /* 0x000fe20008000000 */
[----:B------:R-:W-:Y:S02]  /*1aa0*/  UMOV UR11, 0xc0000010 ;  /* 0xc0000010000b7882 */ /* 0x000fe40000000000 */
[----:B------:R-:W-:Y:S01]  /*1ab0*/  HGMMA.64x16x16.F32.BF16 R96, gdesc[UR4], R96, gsb0 ;  /* 0x00200000046079f0 */ /* 0x000fe20008001860 */
[----:B------:R-:W-:Y:S01]  /*1ac0*/  UIADD3 UR14, UR6, 0x40, URZ ;  /* 0x00000040060e7890 */ /* 0x000fe2000fffe03f */
[----:B------:R-:W-:Y:S01]  /*1ad0*/  UMOV UR12, UR4 ;  /* 0x00000004000c7c82 */ /* 0x000fe20008000000 */
[----:B------:R-:W-:Y:S01]  /*1ae0*/  UMOV UR13, UR5 ;  /* 0x00000005000d7c82 */ /* 0x000fe20008000000 */
[----:B------:R-:W-:Y:S01]  /*1af0*/  UMOV UR15, 0xc0000010 ;  /* 0xc0000010000f7882 */ /* 0x000fe20000000000 */
        /* <DEDUP_REMOVED lines=10> */
[----:B------:R-:W-:Y:S01]  /*1ba0*/  HGMMA.64x16x16.F32.BF16 R80, gdesc[UR8], R80, gsb0 ;  /* 0x00200000085079f0 */ /* 0x000fe20008001850 */
[----:B------:R-:W-:Y:S02]  /*1bb0*/  UIADD3 UR8, UR4, 0x100, URZ ;  /* 0x0000010004087890 */ /* 0x000fe4000fffe03f */
[----:B------:R-:W-:Y:S02]  /*1bc0*/  WARPGROUP.DEPBAR.LE gsb0, 0x0 ;  /* 0x00008000000079c5 */ /* 0x000fe40000010000 */
[----:B------:R-:W-:-:S06]  /*1bd0*/  WARPGROUP.ARRIVE ;  /* 0x00000000000079c5 */ /* 0x000fcc0000000000 */
[----:B------:R-:W-:Y:S03]  /*1be0*/  HGMMA.64x16x16.F32.BF16 R64, gdesc[UR12], R64, gsb0 ;  /* 0x002000000c4079f0 */ /* 0x000fe60008001840 */
[----:B------:R-:W-:Y:S02]  /*1bf0*/  WARPGROUP.DEPBAR.LE gsb0, 0x0 ;  /* 0x00008000000079c5 */ /* 0x000fe40000010000 */
[----:B------:R-:W-:-:S06]  /*1c00*/  WARPGROUP.ARRIVE ;  /* 0x00000000000079c5 */ /* 0x000fcc0000000000 */
[----:B------:R-:W-:Y:S03]  /*1c10*/  HGMMA.64x16x16.F32.BF16 R48, gdesc[UR16], R48, gsb0 ;  /* 0x00200000103079f0 */ /* 0x000fe60008001830 */
[----:B------:R-:W-:Y:S02]  /*1c20*/  WARPGROUP.DEPBAR.LE gsb0, 0x0 ;  /* 0x00008000000079c5 */ /* 0x000fe40000010000 */
[----:B------:R-:W-:-:S06]  /*1c30*/  WARPGROUP.ARRIVE ;  /* 0x00000000000079c5 */ /* 0x000fcc0000000000 */
[----:B------:R-:W-:Y:S01]  /*1c40*/  HGMMA.64x16x16.F32.BF16 R32, gdesc[UR24], R32, gsb0 ;  /* 0x00200000182079f0 */ /* 0x000fe20008001820 */
        /* <DEDUP_REMOVED lines=12> */
[----:B------:R-:W-:Y:S03]  /*1d10*/  HGMMA.64x16x16.F32.BF16 R24, gdesc[UR24], R24, gsb0 ;  /* 0x00200000181879f0 */ /* 0x000fe60008001818 */
        /* <DEDUP_REMOVED lines=13> */
[----:B------:R-:W-:Y:S05]  /*1df0*/  @!P0 BRA `(.L_x_24) ;  /* 0x0000000000048947 */ /* 0x000fea0003800000 */
[----:B------:R-:W-:Y:S01]  /*1e00*/  BPT.TRAP 0x1 ;  /* 0x000000040000795c */ /* 0x000fe20000300000 */
.L_x_24:
[----:B------:R-:W-:Y:S01]  /*1e10*/  ULEA UR4, UR23, UR41, 0x3 ;  /* 0x0000002917047291 */ /* 0x000fe2000f8e183f */
[----:B------:R-:W-:-:S03]  /*1e20*/  ISETP.GT.U32.AND P1, PT, R19, 0x1, PT ;  /* 0x000000011300780c */ /* 0x000fc60003f24070 */
[----:B------:R-:W-:-:S04]  /*1e30*/  UIADD3 UR4, UR4, 0xa8, URZ ;  /* 0x000000a804047890 */ /* 0x000fc8000fffe03f */
[----:B------:R-:W-:-:S09]  /*1e40*/  UPRMT UR4, URZ, 0x654, UR4 ;  /* 0x000006543f047896 */ /* 0x000fd20008000004 */
[----:B------:R-:W-:Y:S01]  /*1e50*/  SYNCS.ARRIVE.TRANS64.RED.A1T0 RZ, [UR4], RZ ;  /* 0x000000ffffff79a7 */ /* 0x000fe20008100404 */
[----:B------:R-:W-:Y:S05]  /*1e60*/  @P1 BRA `(.L_x_25) ;  /* 0x0000000000041947 */ /* 0x000fea0003800000 */
[----:B------:R-:W-:Y:S01]  /*1e70*/  BPT.TRAP 0x1 ;  /* 0x000000040000795c */ /* 0x000fe20000300000 */
.L_x_25:
[----:B------:R-:W-:Y:S01]  /*1e80*/  UIADD3 UR22, UR22, 0x1, URZ ;  /* 0x0000000116167890 */ /* 0x000fe2000fffe03f */
[C---:B------:R-:W-:Y:S01]  /*1e90*/  ISETP.GT.AND P1, PT, R3.reuse, 0x1, PT ;  /* 0x000000010300780c */ /* 0x040fe20003f24270 */
[----:B------:R-:W-:Y:S01]  /*1ea0*/  UIADD3 UR23, UR23, 0x1, URZ ;  /* 0x0000000117177890 */ /* 0x000fe2000fffe03f */
[----:B------:R-:W-:Y:S01]  /*1eb0*/  VIADD R3, R3, 0xffffffff ;  /* 0xffffffff03037836 */ /* 0x000fe20000000000 */
[----:B------:R-:W-:Y:S02]  /*1ec0*/  UISETP.NE.AND UP0, UPT, UR22, 0x15, UPT ;  /* 0x000000151600788c */ /* 0x000fe4000bf05270 */
[----:B------:R-:W-:Y:S02]  /*1ed0*/  UISETP.NE.AND UP1, UPT, UR23, 0x15, UPT ;  /* 0x000000151700788c */ /* 0x000fe4000bf25270 */
[----:B------:R-:W-:Y:S02]  /*1ee0*/  USEL UR4, URZ, 0x1, UP0 ;  /* 0x000000013f047887 */ /* 0x000fe40008000000 */
[----:B------:R-:W-:-:S02]  /*1ef0*/  USEL UR22, UR22, URZ, UP0 ;  /* 0x0000003f16167287 */ /* 0x000fc40008000000 */
[----:B------:R-:W-:Y:S02]  /*1f00*/  USEL UR23, UR23, URZ, UP1 ;  /* 0x0000003f17177287 */ /* 0x000fe40008800000 */
[----:B------:R-:W-:Y:S01]  /*1f10*/  LOP3.LUT R6, R6, UR4, RZ, 0x3c, !PT ;  /* 0x0000000406067c12 */ /* 0x000fe2000f8e3cff */
[----:B------:R-:W-:Y:S09]  /*1f20*/  @P1 BRA `(.L_x_26) ;  /* 0xfffffff800941947 */ /* 0x000ff2000383ffff */
.L_x_19:
[----:B------:R-:W2:Y:S02]  /*1f30*/  LDC R3, c[0x0][0x28c] ;  /* 0x0000a300ff037b82 */ /* 0x000ea40000000800 */
[----:B--2---:R-:W-:-:S13]  /*1f40*/  ISETP.GE.AND P1, PT, R3, 0x1, PT ;  /* 0x000000010300780c */ /* 0x004fda0003f26270 */
[----:B------:R-:W-:Y:S05]  /*1f50*/  @!P1 BRA `(.L_x_27) ;  /* 0x00000000003c9947 */ /* 0x000fea0003800000 */
[----:B------:R-:W-:Y:S05]  /*1f60*/  @!P0 BRA `(.L_x_28) ;  /* 0x0000000000048947 */ /* 0x000fea0003800000 */
[----:B------:R-:W-:Y:S01]  /*1f70*/  BPT.TRAP 0x1 ;  /* 0x000000040000795c */ /* 0x000fe20000300000 */
.L_x_28:
[----:B------:R-:W-:Y:S01]  /*1f80*/  VIADD R3, R0, UR39 ;  /* 0x0000002700037c36 */ /* 0x000fe20008000000 */
[----:B------:R-:W-:-:S03]  /*1f90*/  ISETP.GT.U32.AND P0, PT, R19, 0x1, PT ;  /* 0x000000011300780c */ /* 0x000fc60003f04070 */
[----:B01----:R-:W-:-:S04]  /*1fa0*/  IMAD.WIDE.U32 R4, R3, -0x79e79e79, RZ ;  /* 0x8618618703047825 */ /* 0x003fc800078e00ff */
[----:B------:R-:W-:-:S05]  /*1fb0*/  IMAD.IADD R4, R3, 0x1, -R5 ;  /* 0x0000000103047824 */ /* 0x000fca00078e0a05 */
[----:B------:R-:W-:-:S04]  /*1fc0*/  LEA.HI R4, R4, R5, RZ, 0x1f ;  /* 0x0000000504047211 */ /* 0x000fc800078ff8ff */
[----:B------:R-:W-:-:S05]  /*1fd0*/  SHF.R.U32.HI R4, RZ, 0x4, R4 ;  /* 0x00000004ff047819 */ /* 0x000fca0000011604 */
[----:B------:R-:W-:-:S05]  /*1fe0*/  IMAD R4, R4, -0x15, R3 ;  /* 0xffffffeb04047824 */ /* 0x000fca00078e0203 */
[----:B------:R-:W-:-:S05]  /*1ff0*/  LEA R4, R4, UR41, 0x3 ;  /* 0x0000002904047c11 */ /* 0x000fca000f8e18ff */
[----:B------:R-:W-:-:S05]  /*2000*/  VIADD R4, R4, 0xa8 ;  /* 0x000000a804047836 */ /* 0x000fca0000000000 */
[----:B------:R-:W-:-:S04]  /*2010*/  PRMT R4, RZ, 0x654, R4 ;  /* 0x00000654ff047816 */ /* 0x000fc80000000004 */
[----:B------:R2:W-:Y:S01]  /*2020*/  SYNCS.ARRIVE.TRANS64.RED.A1T0 RZ, [R4+URZ], RZ ;  /* 0x000000ff04ff79a7 */ /* 0x0005e2000810043f */
[----:B------:R-:W-:Y:S05]  /*2030*/  @P0 BRA `(.L_x_27) ;  /* 0x0000000000040947 */ /* 0x000fea0003800000 */
[----:B------:R-:W-:Y:S01]  /*2040*/  BPT.TRAP 0x1 ;  /* 0x000000040000795c */ /* 0x000fe20000300000 */
.L_x_27:
[----:B------:R-:W3:Y:S01]  /*2050*/  LDC R7, c[0x0][0x288] ;  /* 0x0000a200ff077b82 */ /* 0x000ee20000000800 */
[----:B------:R-:W-:Y:S01]  /*2060*/  SHF.R.U32.HI R3, RZ, 0x2, R18 ;  /* 0x00000002ff037819 */ /* 0x000fe20000011612 */
[----:B------:R-:W-:Y:S01]  /*2070*/  IMAD R107, R107, 0x50, RZ ;  /* 0x000000506b6b7824 */ /* 0x000fe200078e02ff */
[----:B012---:R-:W-:Y:S01]  /*2080*/  LOP3.LUT R4, R18, 0x60, RZ, 0xc0, !PT ;  /* 0x0000006012047812 */ /* 0x007fe200078ec0ff */
[----:B------:R-:W-:Y:S01]  /*2090*/  UIADD3 UR39, UR40, UR39, URZ ;  /* 0x0000002728277290 */ /* 0x000fe2000fffe03f */
[----:B------:R-:W-:Y:S01]  /*20a0*/  LOP3.LUT R0, R22, 0x1, RZ, 0xc0, !PT ;  /* 0x0000000116007812 */ /* 0x000fe200078ec0ff */
[----:B------:R-:W-:Y:S01]  /*20b0*/  IMAD.SHL.U32 R10, R18, 0x2, RZ ;  /* 0x00000002120a7824 */ /* 0x000fe200078e00ff */
[----:B------:R-:W-:Y:S01]  /*20c0*/  LOP3.LUT R3, R3, 0x7, RZ, 0xc0, !PT ;  /* 0x0000000703037812 */ /* 0x000fe200078ec0ff */
[----:B------:R-:W-:Y:S01]  /*20d0*/  UISETP.GT.U32.AND UP0, UPT, UR39, 0x14, UPT ;  /* 0x000000142700788c */ /* 0x000fe2000bf04070 */
[----:B------:R-:W-:Y:S01]  /*20e0*/  SHF.R.U32.HI R6, RZ, 0x1, R4 ;  /* 0x00000001ff067819 */ /* 0x000fe20000011604 */
[----:B------:R-:W-:Y:S01]  /*20f0*/  IMAD.SHL.U32 R4, R0, 0x40, RZ ;  /* 0x0000004000047824 */ /* 0x000fe200078e00ff */
[----:B------:R-:W-:Y:S01]  /*2100*/  UIMAD.WIDE.U32 UR4, UR39, -0x79e79e79, URZ ;  /* 0x86186187270478a5 */ /* 0x000fe2000f8e003f */
[----:B------:R-:W-:Y:S01]  /*2110*/  SHF.R.S32.HI R109, RZ, 0x1f, R23 ;  /* 0x0000001fff6d7819 */ /* 0x000fe20000011417 */
[----:B------:R-:W-:Y:S01]  /*2120*/  ULDC UR7, c[0x0][0x284] ;  /* 0x0000a10000077ab9 */ /* 0x000fe20000000800 */
[--C-:B------:R-:W-:Y:S01]  /*2130*/  IADD3 R5, RZ, -R6, -R3.reuse ;  /* 0x80000006ff057210 */ /* 0x100fe20007ffe803 */
[----:B------:R-:W-:Y:S01]  /*2140*/  UISETP.LT.U32.AND UP0, UPT, UR40, 0x15, UP0 ;  /* 0x000000152800788c */ /* 0x000fe20008701070 */
[----:B------:R-:W-:Y:S01]  /*2150*/  LOP3.LUT R119, R4, 0x40, R3, 0xe2, !PT ;  /* 0x0000004004777812 */ /* 0x000fe200078ee203 */
[----:B------:R-:W-:Y:S01]  /*2160*/  UIADD3 UR4, UR39, -UR5, URZ ;  /* 0x8000000527047290 */ /* 0x000fe2000fffe03f */
[C---:B------:R-:W-:Y:S01]  /*2170*/  LOP3.LUT R10, R107.reuse, 0x6, R10, 0xf8, !PT ;  /* 0x000000066b0a7812 */ /* 0x040fe200078ef80a */
[----:B------:R-:W-:Y:S01]  /*2180*/  IMAD R3, R0, -0x40, R5 ;  /* 0xffffffc000037824 */ /* 0x000fe200078e0205 */
[----:B------:R-:W-:Y:S01]  /*2190*/  LOP3.LUT R0, R18, 0x3, RZ, 0xc0, !PT ;  /* 0x0000000312007812 */ /* 0x000fe200078ec0ff */
[----:B------:R-:W-:Y:S01]  /*21a0*/  UISETP.GE.U32.AND UP1, UPT, UR40, 0x15, UPT ;  /* 0x000000152800788c */ /* 0x000fe2000bf26070 */
[----:B------:R-:W-:Y:S01]  /*21b0*/  SHF.R.S32.HI R11, RZ, 0x1f, R10 ;  /* 0x0000001fff0b7819 */ /* 0x000fe2000001140a */
[----:B------:R-:W-:Y:S01]  /*21c0*/  ULDC.64 UR8, c[0x0][0x5d0] ;  /* 0x0001740000087ab9 */ /* 0x000fe20000000a00 */
[----:B---3--:R-:W-:Y:S01]  /*21d0*/  ISETP.GE.AND P0, PT, R107, R7, PT ;  /* 0x000000076b00720c */ /* 0x008fe20003f06270 */
[----:B------:R-:W-:Y:S01]  /*21e0*/  IMAD R8, R0, -0x2, R7 ;  /* 0xfffffffe00087824 */ /* 0x000fe200078e0207 */
[----:B------:R-:W-:Y:S01]  /*21f0*/  USEL UR6, URZ, 0x1, !UP0 ;  /* 0x000000013f067887 */ /* 0x000fe2000c000000 */
[C---:B------:R-:W-:Y:S01]  /*2200*/  IMAD.SHL.U32 R0, R106.reuse, 0x100, RZ ;  /* 0x000001006a007824 */ /* 0x040fe200078e00ff */
[----:B------:R-:W-:Y:S01]  /*2210*/  ULEA.HI UR4, UR4, UR5, URZ, 0x1f ;  /* 0x0000000504047291 */ /* 0x000fe2000f8ff83f */
[----:B------:R-:W-:Y:S01]  /*2220*/  IMAD R4, R109, UR8, RZ ;  /* 0x000000086d047c24 */ /* 0x000fe2000f8e02ff */
[----:B------:R-:W-:Y:S01]  /*2230*/  ULOP3.LUT UR38, UR38, UR6, URZ, 0x3c, !UPT ;  /* 0x0000000626267292 */ /* 0x000fe2000f8e3c3f */
[----:B------:R-:W-:Y:S01]  /*2240*/  IMAD.WIDE R12, R106, 0x100, RZ ;  /* 0x000001006a0c7825 */ /* 0x000fe200078e02ff */
[C---:B------:R-:W-:Y:S01]  /*2250*/  ISETP.GE.OR P0, PT, R0.reuse, UR7, P0 ;  /* 0x0000000700007c0c */ /* 0x040fe20008706670 */
[----:B------:R-:W-:Y:S01]  /*2260*/  USHF.R.U32.HI UR4, URZ, 0x4, UR4 ;  /* 0x000000043f047899 */ /* 0x000fe20008011604 */
[----:B------:R-:W-:Y:S01]  /*2270*/  IADD3 R3, -R0, UR7, R3 ;  /* 0x0000000700037c10 */ /* 0x000fe2000fffe103 */
[C---:B------:R-:W-:Y:S01]  /*2280*/  IMAD R9, R23.reuse, UR9, R4 ;  /* 0x0000000917097c24 */ /* 0x040fe2000f8e0204 */
[----:B------:R-:W-:Y:S01]  /*2290*/  LOP3.LUT R119, R12, R119, R6, 0xfe, !PT ;  /* 0x000000770c777212 */ /* 0x000fe200078efe06 */
[----:B------:R-:W-:Y:S01]  /*22a0*/  IMAD.WIDE.U32 R4, R23, UR8, R10 ;  /* 0x0000000817047c25 */ /* 0x000fe2000f8e000a */
[----:B------:R-:W-:-:S02]  /*22b0*/  @UP1 ULOP3.LUT UR38, UR38, 0x1, UR4, 0x78, !UPT ;  /* 0x0000000126261892 */ /* 0x000fc4000f8e7804 */
[----:B------:R-:W-:Y:S01]  /*22c0*/  UIMAD UR39, UR4, -0x15, UR39 ;  /* 0xffffffeb042778a4 */ /* 0x000fe2000f8e0227 */
[----:B------:R-:W-:Y:S02]  /*22d0*/  IMAD.IADD R6, R8, 0x1, -R107 ;  /* 0x0000000108067824 */ /* 0x000fe400078e0a6b */
[----:B------:R-:W-:Y:S02]  /*22e0*/  IMAD.IADD R9, R5, 0x1, R9 ;  /* 0x0000000105097824 */ /* 0x000fe400078e0209 */
[----:B------:R-:W-:Y:S02]  /*22f0*/  IMAD.MOV.U32 R0, RZ, RZ, -0x1 ;  /* 0xffffffffff007424 */ /* 0x000fe400078e00ff */
[----:B------:R-:W-:Y:S01]  /*2300*/  IMAD.MOV.U32 R8, RZ, RZ, R4 ;  /* 0x000000ffff087224 */ /* 0x000fe200078e0004 */
[----:B------:R-:W-:Y:S06]  /*2310*/  @P0 BRA `(.L_x_29) ;  /* 0x0000004c00f40947 */ /* 0x000fec0003800000 */
[----:B------:R-:W0:Y:S01]  /*2320*/  LDC.64 R4, c[0x0][0x5c8] ;  /* 0x00017200ff047b82 */ /* 0x000e220000000a00 */
[----:B-----5:R-:W-:Y:S01]  /*2330*/  FSETP.NEU.AND P2, PT, R105, RZ, PT ;  /* 0x000000ff6900720b */ /* 0x020fe20003f4d000 */
[----:B------:R-:W-:Y:S01]  /*2340*/  BSSY B0, `(.L_x_29) ;  /* 0x00004fa000007945 */ /* 0x000fe20003800000 */
[----:B------:R-:W-:-:S04]  /*2350*/  ISETP.GT.AND P0, PT, R6, RZ, PT ;  /* 0x000000ff0600720c */ /* 0x000fc80003f04270 */
[----:B------:R-:W-:Y:S01]  /*2360*/  ISETP.GT.AND P1, PT, R3, RZ, P0 ;  /* 0x000000ff0300720c */ /* 0x000fe20000724270 */
[-C--:B0-----:R-:W-:Y:S02]  /*2370*/  IMAD R14, R13, R4.reuse, RZ ;  /* 0x000000040d0e7224 */ /* 0x081fe400078e02ff */
[----:B------:R-:W-:-:S04]  /*2380*/  IMAD.WIDE.U32 R110, R119, R4, R8 ;  /* 0x00000004776e7225 */ /* 0x000fc800078e0008 */
[----:B------:R-:W-:-:S04]  /*2390*/  IMAD R7, R119, R5, R14 ;  /* 0x0000000577077224 */ /* 0x000fc800078e020e */
[----:B------:R-:W-:Y:S01]  /*23a0*/  IMAD.IADD R123, R111, 0x1, R7 ;  /* 0x000000016f7b7824 */ /* 0x000fe200078e0207 */
[----:B------:R-:W-:Y:S06]  /*23b0*/  @!P2 BRA `(.L_x_30) ;  /* 0x000000380020a947 */ /* 0x000fec0003800000 */
[----:B------:R-:W0:Y:S01]  /*23c0*/  LDC.64 R20, c[0x0][0x5b8] ;  /* 0x00016e00ff147b82 */ /* 0x000e220000000a00 */
[----:B------:R-:W-:-:S07]  /*23d0*/  ULDC.64 UR4, c[0x0][0x5c0] ;  /* 0x0001700000047ab9 */ /* 0x000fce0000000a00 */
[----:B------:R-:W1:Y:S08]  /*23e0*/  LDC.64 R106, c[0x0][0x5b0] ;  /* 0x00016c00ff6a7b82 */ /* 0x000e700000000a00 */
[----:B------:R-:W2:Y:S01]  /*23f0*/  LDC.64 R14, c[0x0][0x5a8] ;  /* 0x00016a00ff0e7b82 */ /* 0x000ea20000000a00 */
[-C--:B0-----:R-:W-:Y:S02]  /*2400*/  IMAD R8, R109, R20.reuse, RZ ;  /* 0x000000146d087224 */ /* 0x081fe400078e02ff */
[----:B------:R-:W-:-:S04]  /*2410*/  IMAD.WIDE.U32 R112, R23, R20, R10 ;  /* 0x0000001417707225 */ /* 0x000fc800078e000a */
[----:B------:R-:W-:Y:S02]  /*2420*/  IMAD R117, R23, R21, R8 ;  /* 0x0000001517757224 */ /* 0x000fe400078e0208 */
[-C--:B-1----:R-:W-:Y:S02]  /*2430*/  IMAD R12, R13, R106.reuse, RZ ;  /* 0x0000006a0d0c7224 */ /* 0x082fe400078e02ff */
[----:B------:R-:W-:Y:S02]  /*2440*/  IMAD.IADD R115, R113, 0x1, R117 ;  /* 0x0000000171737824 */ /* 0x000fe400078e0275 */
[----:B------:R-:W-:Y:S02]  /*2450*/  IMAD.MOV.U32 R114, RZ, RZ, R112 ;  /* 0x000000ffff727224 */ /* 0x000fe400078e0070 */
[C---:B------:R-:W-:Y:S02]  /*2460*/  IMAD R121, R119.reuse, R107, R12 ;  /* 0x0000006b77797224 */ /* 0x040fe400078e020c */
[----:B------:R-:W-:-:S04]  /*2470*/  IMAD.WIDE.U32 R8, R119, R106, R114 ;  /* 0x0000006a77087225 */ /* 0x000fc800078e0072 */
[----:B------:R-:W-:Y:S01]  /*2480*/  IMAD.IADD R7, R9, 0x1, R121 ;  /* 0x0000000109077824 */ /* 0x000fe200078e0279 */
[----:B--2---:R-:W-:-:S04]  /*2490*/  LEA R12, P2, R8, R14, 0x1 ;  /* 0x0000000e080c7211 */ /* 0x004fc800078408ff */
[----:B------:R-:W-:-:S05]  /*24a0*/  LEA.HI.X R13, R8, R15, R7, 0x1, P2 ;  /* 0x0000000f080d7211 */ /* 0x000fca00010f0c07 */
[----:B------:R0:W2:Y:S01]  /*24b0*/  @P1 LDG.E.LTC128B.U16 R7, desc[UR36][R12.64] ;  /* 0x000000240c071981 */ /* 0x0000a2000c1e1520 */
[----:B------:R-:W-:Y:S01]  /*24c0*/  ISETP.GT.AND P3, PT, R6, 0x1, PT ;  /* 0x000000010600780c */ /* 0x000fe20003f64270 */
[----:B------:R-:W-:Y:S01]  /*24d0*/  IMAD.WIDE.U32 R108, R119, R106, R10 ;  /* 0x0000006a776c7225 */ /* 0x000fe200078e000a */
[----:B------:R-:W-:Y:S01]  /*24e0*/  BSSY B1, `(.L_x_31) ;  /* 0x0000012000017945 */ /* 0x000fe20003800000 */
[----:B------:R-:W-:Y:S02]  /*24f0*/  SHF.L.U64.HI R111, R106, 0x3, R107 ;  /* 0x000000036a6f7819 */ /* 0x000fe4000001026b */
[----:B------:R-:W-:Y:S02]  /*2500*/  IMAD.IADD R109, R121, 0x1, R109 ;  /* 0x00000001796d7824 */ /* 0x000fe400078e026d */
[----:B------:R-:W-:-:S04]  /*2510*/  IMAD.WIDE.U32 R108, R23, R20, R108 ;  /* 0x00000014176c7225 */ /* 0x000fc800078e006c */
[----:B0-----:R-:W-:Y:S01]  /*2520*/  IMAD.IADD R13, R117, 0x1, R109 ;  /* 0x00000001750d7824 */ /* 0x001fe200078e026d */
[----:B------:R-:W-:-:S04]  /*2530*/  LEA R12, P4, R108, R14, 0x1 ;  /* 0x0000000e6c0c7211 */ /* 0x000fc800078808ff */
[----:B------:R-:W-:Y:S01]  /*2540*/  LEA.HI.X R13, R108, R15, R13, 0x1, P4 ;  /* 0x0000000f6c0d7211 */ /* 0x000fe200020f0c0d */
[----:B--2---:R-:W-:-:S04]  /*2550*/  IMAD.U32 R8, R7, 0x10000, RZ ;  /* 0x0001000007087824 */ /* 0x004fc800078e00ff */
[----:B------:R-:W-:Y:S01]  /*2560*/  FMUL R9, R8, R105 ;  /* 0x0000006908097220 */ /* 0x000fe20000400000 */
[----:B------:R-:W-:-:S03]  /*2570*/  LEA R8, P2, R110, UR4, 0x1 ;  /* 0x000000046e087c11 */ /* 0x000fc6000f8408ff */
[----:B------:R-:W-:Y:S01]  /*2580*/  FFMA R96, R96, R104, R9 ;  /* 0x0000006860607223 */ /* 0x000fe20000000009 */
[----:B------:R-:W-:Y:S01]  /*2590*/  LEA.HI.X R9, R110, UR5, R123, 0x1, P2 ;  /* 0x000000056e097c11 */ /* 0x000fe200090f0c7b */
[----:B------:R-:W-:Y:S01]  /*25a0*/  IMAD.SHL.U32 R110, R106, 0x8, RZ ;  /* 0x000000086a6e7824 */ /* 0x000fe200078e00ff */
[----:B------:R-:W-:Y:S02]  /*25b0*/  ISETP.GT.AND P2, PT, R3, RZ, P3 ;  /* 0x000000ff0300720c */ /* 0x000fe40001f44270 */
[----:B------:R-:W-:-:S05]  /*25c0*/  F2FP.BF16.F32.PACK_AB R96, RZ, R96 ;  /* 0x00000060ff60723e */ /* 0x000fca00000010ff */
[----:B------:R0:W-:Y:S06]  /*25d0*/  @P1 STG.E.U16 desc[UR36][R8.64], R96 ;  /* 0x0000006008001986 */ /* 0x0001ec000c101524 */
[----:B------:R-:W-:Y:S05]  /*25e0*/  @!P2 BRA `(.L_x_32) ;  /* 0x000000000004a947 */ /* 0x000fea0003800000 */
[----:B------:R1:W5:Y:S02]  /*25f0*/  LDG.E.LTC128B.U16 R7, desc[UR36][R12.64+0x2] ;  /* 0x000002240c077981 */ /* 0x000364000c1e1520 */
.L_x_32:
[----:B------:R-:W-:Y:S05]  /*2600*/  BSYNC B1 ;  /* 0x0000000000017941 */ /* 0x000fea0003800000 */
.L_x_31:
[----:B------:R-:W-:Y:S01]  /*2610*/  IMAD.WIDE.U32 R124, R119, R106, R110 ;  /* 0x0000006a777c7225 */ /* 0x000fe200078e006e */
[----:B------:R-:W-:Y:S02]  /*2620*/  ISETP.GT.AND P1, PT, R3, 0x8, P0 ;  /* 0x000000080300780c */ /* 0x000fe40000724270 */
[C---:B-----5:R-:W-:Y:S01]  /*2630*/  PRMT R118, R7.reuse, 0x7610, R118 ;  /* 0x0000761007767816 */ /* 0x060fe20000000076 */
[----:B0-----:R-:W-:Y:S01]  /*2640*/  IMAD.U32 R96, R7, 0x10000, RZ ;  /* 0x0001000007607824 */ /* 0x001fe200078e00ff */
[----:B------:R-:W-:Y:S01]  /*2650*/  IADD3 R21, P4, R112, R124, RZ ;  /* 0x0000007c70157210 */ /* 0x000fe20007f9e0ff */
[----:B------:R-:W-:Y:S02]  /*2660*/  IMAD.IADD R127, R121, 0x1, R125 ;  /* 0x00000001797f7824 */ /* 0x000fe400078e027d */
[----:B------:R-:W-:Y:S02]  /*2670*/  FMUL R96, R96, R105 ;  /* 0x0000006960607220 */ /* 0x000fe40000400000 */
[----:B------:R-:W-:-:S02]  /*2680*/  IMAD.X R108, R127, 0x1, R115, P4 ;  /* 0x000000017f6c7824 */ /* 0x000fc400020e0673 */
[----:B------:R-:W-:Y:S01]  /*2690*/  FFMA R97, R97, R104, R96 ;  /* 0x0000006861617223 */ /* 0x000fe20000000060 */
[----:B------:R-:W-:-:S04]  /*26a0*/  LEA R96, P4, R21, R14, 0x1 ;  /* 0x0000000e15607211 */ /* 0x000fc800078808ff */
[----:B------:R-:W-:Y:S02]  /*26b0*/  F2FP.BF16.F32.PACK_AB R109, RZ, R97 ;  /* 0x00000061ff6d723e */ /* 0x000fe400000010ff */
[----:B------:R-:W-:-:S03]  /*26c0*/  LEA.HI.X R97, R21, R15, R108, 0x1, P4 ;  /* 0x0000000f15617211 */ /* 0x000fc600020f0c6c */
[----:B------:R0:W-:Y:S04]  /*26d0*/  @P2 STG.E.U16 desc[UR36][R8.64+0x2], R109 ;  /* 0x0000026d08002986 */ /* 0x0001e8000c101524 */
[----:B------:R2:W3:Y:S01]  /*26e0*/  @P1 LDG.E.LTC128B.U16 R118, desc[UR36][R96.64] ;  /* 0x0000002460761981 */ /* 0x0004e2000c1e1520 */
[----:B------:R-:W-:Y:S01]  /*26f0*/  IMAD.SHL.U32 R7, R4, 0x10, RZ ;  /* 0x0000001004077824 */ /* 0x000fe200078e00ff */
[----:B------:R-:W-:Y:S01]  /*2700*/  IADD3 R122, P2, R10, R124, RZ ;  /* 0x0000007c0a7a7210 */ /* 0x000fe20007f5e0ff */
[----:B------:R-:W-:Y:S04]  /*2710*/  BSSY B1, `(.L_x_33) ;  /* 0x0000011000017945 */ /* 0x000fe80003800000 */
[----:B------:R-:W-:Y:S01]  /*2720*/  IMAD.X R123, R11, 0x1, R127, P2 ;  /* 0x000000010b7b7824 */ /* 0x000fe200010e067f */
[----:B------:R-:W-:Y:S01]  /*2730*/  ISETP.GT.AND P2, PT, R3, 0x8, P3 ;  /* 0x000000080300780c */ /* 0x000fe20001f44270 */
[----:B------:R-:W-:-:S04]  /*2740*/  IMAD.WIDE.U32 R122, R23, R20, R122 ;  /* 0x00000014177a7225 */ /* 0x000fc800078e007a */
[----:B------:R-:W-:Y:S01]  /*2750*/  IMAD.IADD R120, R117, 0x1, R123 ;  /* 0x0000000175787824 */ /* 0x000fe200078e027b */
[----:B--2---:R-:W-:-:S04]  /*2760*/  LEA R96, P5, R122, R14, 0x1 ;  /* 0x0000000e7a607211 */ /* 0x004fc800078a08ff */
[----:B------:R-:W-:Y:S01]  /*2770*/  LEA.HI.X R97, R122, R15, R120, 0x1, P5 ;  /* 0x0000000f7a617211 */ /* 0x000fe200028f0c78 */
[----:B---3--:R-:W-:-:S04]  /*2780*/  IMAD.U32 R108, R118, 0x10000, RZ ;  /* 0x00010000766c7824 */ /* 0x008fc800078e00ff */
[----:B------:R-:W-:Y:S01]  /*2790*/  FMUL R21, R108, R105 ;  /* 0x000000696c157220 */ /* 0x000fe20000400000 */
[----:B------:R-:W-:-:S03]  /*27a0*/  IADD3 R108, P4, R7, R8, RZ ;  /* 0x00000008076c7210 */ /* 0x000fc60007f9e0ff */
[----:B------:R-:W-:Y:S01]  /*27b0*/  FFMA R98, R98, R104, R21 ;  /* 0x0000006862627223 */ /* 0x000fe20000000015 */
[----:B------:R-:W-:-:S04]  /*27c0*/  SHF.L.U64.HI R21, R4, 0x4, R5 ;  /* 0x0000000404157819 */ /* 0x000fc80000010205 */
[----:B------:R-:W-:Y:S01]  /*27d0*/  F2FP.BF16.F32.PACK_AB R98, RZ, R98 ;  /* 0x00000062ff62723e */ /* 0x000fe200000010ff */
[----:B0-----:R-:W-:-:S05]  /*27e0*/  IMAD.X R109, R21, 0x1, R9, P4 ;  /* 0x00000001156d7824 */ /* 0x001fca00020e0609 */
[----:B------:R0:W-:Y:S01]  /*27f0*/  @P1 STG.E.U16 desc[UR36][R108.64], R98 ;  /* 0x000000626c001986 */ /* 0x0001e2000c101524 */
[----:B------:R-:W-:Y:S05]  /*2800*/  @!P2 BRA `(.L_x_34) ;  /* 0x000000000004a947 */ /* 0x000fea0003800000 */
[----:B------:R2:W5:Y:S02]  /*2810*/  LDG.E.LTC128B.U16 R118, desc[UR36][R96.64+0x2] ;  /* 0x0000022460767981 */ /* 0x000564000c1e1520 */
.L_x_34:
[----:B------:R-:W-:Y:S05]  /*2820*/  BSYNC B1 ;  /* 0x0000000000017941 */ /* 0x000fea0003800000 */
.L_x_33:
[----:B0----5:R-:W-:Y:S01]  /*2830*/  IMAD.U32 R98, R118, 0x10000, RZ ;  /* 0x0001000076627824 */ /* 0x021fe200078e00ff */
[----:B------:R-:W-:Y:S01]  /*2840*/  ISETP.GT.AND P1, PT, R6, 0x8, PT ;  /* 0x000000080600780c */ /* 0x000fe20003f24270 */
[----:B------:R-:W-:Y:S01]  /*2850*/  BSSY B1, `(.L_x_35) ;  /* 0x000000c000017945 */ /* 0x000fe20003800000 */
[----:B------:R-:W-:Y:S02]  /*2860*/  IMAD R123, R107, 0x78, RZ ;  /* 0x000000786b7b7824 */ /* 0x000fe400078e02ff */
[----:B------:R-:W-:Y:S01]  /*2870*/  FMUL R98, R98, R105 ;  /* 0x0000006962627220 */ /* 0x000fe20000400000 */
[----:B------:R-:W-:-:S03]  /*2880*/  ISETP.GT.AND P4, PT, R3, RZ, P1 ;  /* 0x000000ff0300720c */ /* 0x000fc60000f84270 */
[----:B------:R-:W-:Y:S01]  /*2890*/  FFMA R98, R99, R104, R98 ;  /* 0x0000006863627223 */ /* 0x000fe20000000062 */
[----:B------:R-:W-:-:S04]  /*28a0*/  IMAD.MOV.U32 R99, RZ, RZ, R127 ;  /* 0x000000ffff637224 */ /* 0x000fc800078e007f */
[----:B------:R-:W-:-:S04]  /*28b0*/  F2FP.BF16.F32.PACK_AB R98, RZ, R98 ;  /* 0x00000062ff62723e */ /* 0x000fc800000010ff */
[----:B------:R-:W-:Y:S01]  /*28c0*/  PRMT R120, R98, 0x7610, R120 ;  /* 0x0000761062787816 */ /* 0x000fe20000000078 */
[----:B------:R-:W-:-:S04]  /*28d0*/  IMAD.MOV.U32 R98, RZ, RZ, R124 ;  /* 0x000000ffff627224 */ /* 0x000fc800078e007c */
[----:B------:R0:W-:Y:S01]  /*28e0*/  @P2 STG.E.U16 desc[UR36][R108.64+0x2], R120 ;  /* 0x000002786c002986 */ /* 0x0001e2000c101524 */
[----:B------:R-:W-:Y:S05]  /*28f0*/  @!P4 BRA `(.L_x_36) ;  /* 0x000000000004c947 */ /* 0x000fea0003800000 */
[----:B------:R3:W5:Y:S02]  /*2900*/  LDG.E.LTC128B.U16 R118, desc[UR36][R12.64+0x10] ;  /* 0x000010240c767981 */ /* 0x000764000c1e1520 */
.L_x_36:
[----:B------:R-:W-:Y:S05]  /*2910*/  BSYNC B1 ;  /* 0x0000000000017941 */ /* 0x000fea0003800000 */
.L_x_35:
[----:B0----5:R-:W-:Y:S01]  /*2920*/  IMAD.U32 R120, R118, 0x10000, RZ ;  /* 0x0001000076787824 */ /* 0x021fe200078e00ff */
[----:B------:R-:W-:Y:S01]  /*2930*/  BSSY B1, `(.L_x_37) ;  /* 0x000000d000017945 */ /* 0x000fe20003800000 */
[----:B------:R-:W-:-:S04]  /*2940*/  IMAD.WIDE.U32 R98, R106, 0x78, R98 ;  /* 0x000000786a627825 */ /* 0x000fc800078e0062 */
[----:B------:R-:W-:Y:S01]  /*2950*/  FMUL R107, R120, R105 ;  /* 0x00000069786b7220 */ /* 0x000fe20000400000 */
[----:B------:R-:W-:Y:S01]  /*2960*/  IMAD.IADD R125, R99, 0x1, R123 ;  /* 0x00000001637d7824 */ /* 0x000fe200078e027b */
[----:B------:R-:W-:Y:S02]  /*2970*/  IADD3 R120, P2, P5, R112, R98, R110 ;  /* 0x0000006270787210 */ /* 0x000fe40007d5e06e */
[----:B------:R-:W-:Y:S02]  /*2980*/  FFMA R107, R100, R104, R107 ;  /* 0x00000068646b7223 */ /* 0x000fe4000000006b */
[----:B------:R-:W-:-:S03]  /*2990*/  IADD3.X R122, R115, R125, R111, P2, P5 ;  /* 0x0000007d737a7210 */ /* 0x000fc600017ea46f */
[----:B------:R-:W-:Y:S02]  /*29a0*/  F2FP.BF16.F32.PACK_AB R107, RZ, R107 ;  /* 0x0000006bff6b723e */ /* 0x000fe400000010ff */
[----:B------:R-:W-:-:S03]  /*29b0*/  ISETP.GT.AND P2, PT, R6, 0x9, PT ;  /* 0x000000090600780c */ /* 0x000fc60003f44270 */
[----:B------:R0:W-:Y:S01]  /*29c0*/  @P4 STG.E.U16 desc[UR36][R8.64+0x10], R107 ;  /* 0x0000106b08004986 */ /* 0x0001e2000c101524 */
[----:B------:R-:W-:-:S13]  /*29d0*/  ISETP.GT.AND P5, PT, R3, RZ, P2 ;  /* 0x000000ff0300720c */ /* 0x000fda00017a4270 */
[----:B0-----:R-:W-:Y:S05]  /*29e0*/  @!P5 BRA `(.L_x_38) ;  /* 0x000000000004d947 */ /* 0x001fea0003800000 */
[----:B------:R0:W5:Y:S02]  /*29f0*/  LDG.E.LTC128B.U16 R118, desc[UR36][R12.64+0x12] ;  /* 0x000012240c767981 */ /* 0x000164000c1e1520 */
.L_x_38:
[----:B------:R-:W-:Y:S05]  /*2a00*/  BSYNC B1 ;  /* 0x0000000000017941 */ /* 0x000fea0003800000 */
.L_x_37:
[----:B-----5:R-:W-:Y:S01]  /*2a10*/  IMAD.U32 R100, R118, 0x10000, RZ ;  /* 0x0001000076647824 */ /* 0x020fe200078e00ff */
[----:B------:R-:W-:Y:S01]  /*2a20*/  ISETP.GT.AND P4, PT, R3, 0x8, P1 ;  /* 0x000000080300780c */ /* 0x000fe20000f84270 */
[----:B------:R-:W-:Y:S02]  /*2a30*/  BSSY B1, `(.L_x_39) ;  /* 0x0000007000017945 */ /* 0x000fe40003800000 */
[----:B------:R-:W-:-:S04]  /*2a40*/  FMUL R100, R100, R105 ;  /* 0x0000006964647220 */ /* 0x000fc80000400000 */
[----:B------:R-:W-:-:S05]  /*2a50*/  FFMA R100, R101, R104, R100 ;  /* 0x0000006865647223 */ /* 0x000fca0000000064 */
[----:B------:R-:W-:-:S05]  /*2a60*/  F2FP.BF16.F32.PACK_AB R100, RZ, R100 ;  /* 0x00000064ff64723e */ /* 0x000fca00000010ff */
[----:B------:R4:W-:Y:S01]  /*2a70*/  @P5 STG.E.U16 desc[UR36][R8.64+0x12], R100 ;  /* 0x0000126408005986 */ /* 0x0009e2000c101524 */
[----:B------:R-:W-:Y:S05]  /*2a80*/  @!P4 BRA `(.L_x_40) ;  /* 0x000000000004c947 */ /* 0x000fea0003800000 */
[----:B------:R0:W5:Y:S02]  /*2a90*/  LDG.E.LTC128B.U16 R118, desc[UR36][R96.64+0x10] ;  /* 0x0000102460767981 */ /* 0x000164000c1e1520 */
.L_x_40:
[----:B------:R-:W-:Y:S05]  /*2aa0*/  BSYNC B1 ;  /* 0x0000000000017941 */ /* 0x000fea0003800000 */
.L_x_39:
[----:B----45:R-:W-:Y:S01]  /*2ab0*/  IMAD.U32 R100, R118, 0x10000, RZ ;  /* 0x0001000076647824 */ /* 0x030fe200078e00ff */
        /* <DEDUP_REMOVED lines=8> */
.L_x_42:
[----:B------:R-:W-:Y:S05]  /*2b40*/  BSYNC B1 ;  /* 0x0000000000017941 */ /* 0x000fea0003800000 */
.L_x_41:
[----:B-----5:R-:W-:Y:S01]  /*2b50*/  IMAD.U32 R100, R118, 0x10000, RZ ;  /* 0x0001000076647824 */ /* 0x020fe200078e00ff */
[----:B------:R-:W-:-:S03]  /*2b60*/  IADD3 R99, P4, R112, R98, RZ ;  /* 0x0000006270637210 */ /* 0x000fc60007f9e0ff */
[----:B------:R-:W-:Y:S02]  /*2b70*/  FMUL R100, R100, R105 ;  /* 0x0000006964647220 */ /* 0x000fe40000400000 */
[----:B------:R-:W-:Y:S01]  /*2b80*/  IMAD.X R114, R125, 0x1, R115, P4 ;  /* 0x000000017d727824 */ /* 0x000fe200020e0673 */
[----:B------:R-:W-:Y:S01]  /*2b90*/  LEA R98, P4, R99, R14, 0x1 ;  /* 0x0000000e63627211 */ /* 0x000fe200078808ff */
[----:B------:R-:W-:-:S03]  /*2ba0*/  FFMA R100, R103, R104, R100 ;  /* 0x0000006867647223 */ /* 0x000fc60000000064 */
[----:B------:R-:W-:Y:S02]  /*2bb0*/  LEA.HI.X R99, R99, R15, R114, 0x1, P4 ;  /* 0x0000000f63637211 */ /* 0x000fe400020f0c72 */
[----:B------:R-:W-:-:S04]  /*2bc0*/  F2FP.BF16.F32.PACK_AB R100, RZ, R100 ;  /* 0x00000064ff64723e */ /* 0x000fc800000010ff */
[----:B----4-:R-:W-:-:S05]  /*2bd0*/  PRMT R101, R100, 0x7610, R101 ;  /* 0x0000761064657816 */ /* 0x010fca0000000065 */
[----:B------:R4:W-:Y:S01]  /*2be0*/  @P5 STG.E.U16 desc[UR36][R108.64+0x12], R101 ;  /* 0x000012656c005986 */ /* 0x0009e2000c101524 */
[----:B------:R-:W-:-:S13]  /*2bf0*/  ISETP.GT.AND P5, PT, R3, 0x80, P0 ;  /* 0x000000800300780c */ /* 0x000fda00007a4270 */
[----:B------:R1:W2:Y:S01]  /*2c00*/  @P5 LDG.E.LTC128B.U16 R118, desc[UR36][R98.64] ;  /* 0x0000002462765981 */ /* 0x0002a2000c1e1520 */
[----:B------:R-:W-:Y:S01]  /*2c10*/  IMAD.WIDE.U32 R112, R106, 0x78, R110 ;  /* 0x000000786a707825 */ /* 0x000fe200078e006e */
[----:B------:R-:W-:Y:S03]  /*2c20*/  BSSY B1, `(.L_x_43) ;  /* 0x0000016000017945 */ /* 0x000fe60003800000 */
[----:B------:R-:W-:Y:S02]  /*2c30*/  IMAD.IADD R115, R123, 0x1, R113 ;  /* 0x000000017b737824 */ /* 0x000fe400078e0271 */
[----:B------:R-:W-:Y:S02]  /*2c40*/  IMAD.MOV.U32 R114, RZ, RZ, R112 ;  /* 0x000000ffff727224 */ /* 0x000fe400078e0070 */
[----:B------:R-:W-:Y:S02]  /*2c50*/  IMAD R5, R5, 0xf0, RZ ;  /* 0x000000f005057824 */ /* 0x000fe400078e02ff */
[----:B----4-:R-:W-:-:S03]  /*2c60*/  IMAD.WIDE.U32 R100, R119, R106, R114 ;  /* 0x0000006a77647225 */ /* 0x010fc600078e0072 */
[----:B------:R-:W-:-:S04]  /*2c70*/  IADD3 R102, P4, R10, R100, RZ ;  /* 0x000000640a667210 */ /* 0x000fc80007f9e0ff */
[----:B------:R-:W-:-:S03]  /*2c80*/  IADD3.X R103, R11, R121, R101, P4, !PT ;  /* 0x000000790b677210 */ /* 0x000fc600027fe465 */
[----:B------:R-:W-:-:S04]  /*2c90*/  IMAD.WIDE.U32 R102, R23, R20, R102 ;  /* 0x0000001417667225 */ /* 0x000fc800078e0066 */
[----:B-1----:R-:W-:Y:S01]  /*2ca0*/  IMAD.IADD R99, R117, 0x1, R103 ;  /* 0x0000000175637824 */ /* 0x002fe200078e0267 */
[----:B------:R-:W-:-:S04]  /*2cb0*/  LEA R98, P4, R102, R14, 0x1 ;  /* 0x0000000e66627211 */ /* 0x000fc800078808ff */
[----:B------:R-:W-:Y:S02]  /*2cc0*/  LEA.HI.X R99, R102, R15, R99, 0x1, P4 ;  /* 0x0000000f66637211 */ /* 0x000fe400020f0c63 */
[----:B------:R-:W-:Y:S01]  /*2cd0*/  ISETP.GT.AND P4, PT, R3, 0x80, P3 ;  /* 0x000000800300780c */ /* 0x000fe20001f84270 */
[----:B--2---:R-:W-:-:S04]  /*2ce0*/  IMAD.U32 R100, R118, 0x10000, RZ ;  /* 0x0001000076647824 */ /* 0x004fc800078e00ff */
[----:B------:R-:W-:-:S04]  /*2cf0*/  FMUL R101, R100, R105 ;  /* 0x0000006964657220 */ /* 0x000fc80000400000 */
[----:B------:R-:W-:Y:S01]  /*2d00*/  FFMA R88, R88, R104, R101 ;  /* 0x0000006858587223 */ /* 0x000fe20000000065 */
[----:B------:R-:W-:-:S04]  /*2d10*/  IMAD.WIDE.U32 R100, R4, 0xf0, R108 ;  /* 0x000000f004647825 */ /* 0x000fc800078e006c */
[----:B------:R-:W-:Y:S01]  /*2d20*/  F2FP.BF16.F32.PACK_AB R88, RZ, R88 ;  /* 0x00000058ff58723e */ /* 0x000fe200000010ff */
[----:B------:R-:W-:Y:S02]  /*2d30*/  IMAD.IADD R103, R101, 0x1, R5 ;  /* 0x0000000165677824 */ /* 0x000fe400078e0205 */
[----:B------:R-:W-:-:S05]  /*2d40*/  @P5 IMAD.MOV.U32 R102, RZ, RZ, R100 ;  /* 0x000000ffff665224 */ /* 0x000fca00078e0064 */
[----:B------:R1:W-:Y:S01]  /*2d50*/  @P5 STG.E.U16 desc[UR36][R102.64], R88 ;  /* 0x0000005866005986 */ /* 0x0003e2000c101524 */
[----:B------:R-:W-:Y:S05]  /*2d60*/  @!P4 BRA `(.L_x_44) ;  /* 0x000000000004c947 */ /* 0x000fea0003800000 */
[----:B------:R2:W5:Y:S02]  /*2d70*/  LDG.E.LTC128B.U16 R118, desc[UR36][R98.64+0x2] ;  /* 0x0000022462767981 */ /* 0x000564000c1e1520 */
.L_x_44:
[----:B------:R-:W-:Y:S05]  /*2d80*/  BSYNC B1 ;  /* 0x0000000000017941 */ /* 0x000fea0003800000 */
.L_x_43:
[----:B-1---5:R-:W-:Y:S01]  /*2d90*/  IMAD.U32 R88, R118, 0x10000, RZ ;  /* 0x0001000076587824 */ /* 0x022fe200078e00ff */
[----:B------:R-:W-:Y:S01]  /*2da0*/  IADD3 R112, P5, R110, R112, RZ ;  /* 0x000000706e707210 */ /* 0x000fe20007fbe0ff */
[----:B------:R-:W-:Y:S01]  /*2db0*/  BSSY B1, `(.L_x_45) ;  /* 0x0000010000017945 */ /* 0x000fe20003800000 */
[----:B------:R-:W-:Y:S01]  /*2dc0*/  ISETP.GT.AND P0, PT, R3, 0x88, P0 ;  /* 0x000000880300780c */ /* 0x000fe20000704270 */
[----:B------:R-:W-:Y:S02]  /*2dd0*/  FMUL R88, R88, R105 ;  /* 0x0000006958587220 */ /* 0x000fe40000400000 */
[----:B------:R-:W-:Y:S02]  /*2de0*/  IMAD.X R113, R115, 0x1, R111, P5 ;  /* 0x0000000173717824 */ /* 0x000fe400028e066f */
[----:B------:R-:W-:Y:S01]  /*2df0*/  FFMA R88, R89, R104, R88 ;  /* 0x0000006859587223 */ /* 0x000fe20000000058 */
[----:B------:R-:W-:-:S04]  /*2e00*/  IMAD.WIDE.U32 R106, R119, R106, R112 ;  /* 0x0000006a776a7225 */ /* 0x000fc800078e0070 */
[----:B------:R-:W-:Y:S01]  /*2e10*/  F2FP.BF16.F32.PACK_AB R88, RZ, R88 ;  /* 0x00000058ff58723e */ /* 0x000fe200000010ff */
[----:B------:R-:W-:Y:S01]  /*2e20*/  @P4 IMAD.MOV.U32 R112, RZ, RZ, R100 ;  /* 0x000000ffff704224 */ /* 0x000fe200078e0064 */
[----:B------:R-:W-:Y:S01]  /*2e30*/  IADD3 R110, P5, R10, R106, RZ ;  /* 0x0000006a0a6e7210 */ /* 0x000fe20007fbe0ff */
[----:B------:R-:W-:Y:S01]  /*2e40*/  @P4 IMAD.MOV.U32 R113, RZ, RZ, R103 ;  /* 0x000000ffff714224 */ /* 0x000fe200078e0067 */
[----:B------:R-:W-:-:S05]  /*2e50*/  PRMT R89, R88, 0x7610, R89 ;  /* 0x0000761058597816 */ /* 0x000fca0000000059 */
[----:B------:R1:W-:Y:S01]  /*2e60*/  @P4 STG.E.U16 desc[UR36][R112.64+0x2], R89 ;  /* 0x0000025970004986 */ /* 0x0003e2000c101524 */
[----:B------:R-:W-:-:S04]  /*2e70*/  LEA R88, P4, R120, R14, 0x1 ;  /* 0x0000000e78587211 */ /* 0x000fc800078808ff */
[----:B-1----:R-:W-:Y:S01]  /*2e80*/  LEA.HI.X R89, R120, R15, R122, 0x1, P4 ;  /* 0x0000000f78597211 */ /* 0x002fe200020f0c7a */
[----:B------:R-:W-:Y:S08]  /*2e90*/  @!P0 BRA `(.L_x_46) ;  /* 0x0000000000048947 */ /* 0x000ff00003800000 */
[----:B------:R1:W5:Y:S02]  /*2ea0*/  LDG.E.LTC128B.U16 R118, desc[UR36][R88.64] ;  /* 0x0000002458767981 */ /* 0x000364000c1e1520 */
.L_x_46:
[----:B------:R-:W-:Y:S05]  /*2eb0*/  BSYNC B1 ;  /* 0x0000000000017941 */ /* 0x000fea0003800000 */
.L_x_45:
[----:B-----5:R-:W-:Y:S01]  /*2ec0*/  IMAD.U32 R10, R118, 0x10000, RZ ;  /* 0x00010000760a7824 */ /* 0x020fe200078e00ff */
[----:B------:R-:W-:Y:S01]  /*2ed0*/  IADD3.X R111, R11, R121, R107, P5, !PT ;  /* 0x000000790b6f7210 */ /* 0x000fe20002ffe46b */
[----:B------:R-:W-:Y:S01]  /*2ee0*/  BSSY B1, `(.L_x_47) ;  /* 0x000000e000017945 */ /* 0x000fe20003800000 */
[----:B------:R-:W-:Y:S01]  /*2ef0*/  ISETP.GT.AND P3, PT, R3, 0x88, P3 ;  /* 0x000000880300780c */ /* 0x000fe20001f64270 */
[----:B------:R-:W-:Y:S01]  /*2f00*/  FMUL R11, R10, R105 ;  /* 0x000000690a0b7220 */ /* 0x000fe20000400000 */
[----:B------:R-:W-:Y:S01]  /*2f10*/  IADD3 R10, P4, R7, R100, RZ ;  /* 0x00000064070a7210 */ /* 0x000fe20007f9e0ff */
[----:B-1----:R-:W-:-:S04]  /*2f20*/  IMAD.WIDE.U32 R88, R23, R20, R110 ;  /* 0x0000001417587225 */ /* 0x002fc800078e006e */
[----:B------:R-:W-:Y:S01]  /*2f30*/  FFMA R11, R90, R104, R11 ;  /* 0x000000685a0b7223 */ /* 0x000fe2000000000b */
[----:B------:R-:W-:Y:S01]  /*2f40*/  IMAD.IADD R117, R117, 0x1, R89 ;  /* 0x0000000175757824 */ /* 0x000fe200078e0259 */
[----:B------:R-:W-:-:S03]  /*2f50*/  LEA R14, P5, R88, R14, 0x1 ;  /* 0x0000000e580e7211 */ /* 0x000fc600078a08ff */
[----:B------:R-:W-:Y:S01]  /*2f60*/  F2FP.BF16.F32.PACK_AB R20, RZ, R11 ;  /* 0x0000000bff14723e */ /* 0x000fe200000010ff */
[----:B------:R-:W-:Y:S01]  /*2f70*/  IMAD.X R11, R103, 0x1, R21, P4 ;  /* 0x00000001670b7824 */ /* 0x000fe200020e0615 */
[----:B------:R-:W-:-:S04]  /*2f80*/  LEA.HI.X R15, R88, R15, R117, 0x1, P5 ;  /* 0x0000000f580f7211 */ /* 0x000fc800028f0c75 */
[----:B------:R1:W-:Y:S01]  /*2f90*/  @P0 STG.E.U16 desc[UR36][R10.64], R20 ;  /* 0x000000140a000986 */ /* 0x0003e2000c101524 */
[----:B------:R-:W-:Y:S05]  /*2fa0*/  @!P3 BRA `(.L_x_48) ;  /* 0x000000000004b947 */ /* 0x000fea0003800000 */
[----:B------:R4:W5:Y:S02]  /*2fb0*/  LDG.E.LTC128B.U16 R118, desc[UR36][R14.64+0x2] ;  /* 0x000002240e767981 */ /* 0x000964000c1e1520 */
.L_x_48:
[----:B------:R-:W-:Y:S05]  /*2fc0*/  BSYNC B1 ;  /* 0x0000000000017941 */ /* 0x000fea0003800000 */
.L_x_47:
[----:B-1---5:R-:W-:Y:S01]  /*2fd0*/  IMAD.U32 R20, R118, 0x10000, RZ ;  /* 0x0001000076147824 */ /* 0x022fe200078e00ff */
        /* <DEDUP_REMOVED lines=8> */
.L_x_50:
[----:B------:R-:W-:Y:S05]  /*3060*/  BSYNC B1 ;  /* 0x0000000000017941 */ /* 0x000fea0003800000 */
.L_x_49:
[----:B-1---5:R-:W-:Y:S01]  /*3070*/  IMAD.U32 R20, R118, 0x10000, RZ ;  /* 0x0001000076147824 */ /* 0x022fe200078e00ff */
[----:B------:R-:W-:Y:S01]  /*3080*/  ISETP.GT.AND P3, PT, R3, 0x80, P2 ;  /* 0x000000800300780c */ /* 0x000fe20001764270 */
[----:B------:R-:W-:Y:S01]  /*3090*/  @P0 IMAD.MOV.U32 R88, RZ, RZ, R100 ;  /* 0x000000ffff580224 */ /* 0x000fe200078e0064 */
[----:B------:R-:W-:Y:S01]  /*30a0*/  BSSY B1, `(.L_x_51) ;  /* 0x0000008000017945 */ /* 0x000fe20003800000 */
[----:B------:R-:W-:Y:S01]  /*30b0*/  FMUL R23, R20, R105 ;  /* 0x0000006914177220 */ /* 0x000fe20000400000 */
[----:B------:R-:W-:-:S03]  /*30c0*/  @P0 IMAD.MOV.U32 R89, RZ, RZ, R103 ;  /* 0x000000ffff590224 */ /* 0x000fc600078e0067 */
[----:B------:R-:W-:-:S05]  /*30d0*/  FFMA R23, R92, R104, R23 ;  /* 0x000000685c177223 */ /* 0x000fca0000000017 */
[----:B------:R-:W-:-:S05]  /*30e0*/  F2FP.BF16.F32.PACK_AB R23, RZ, R23 ;  /* 0x00000017ff17723e */ /* 0x000fca00000010ff */
[----:B------:R1:W-:Y:S01]  /*30f0*/  @P0 STG.E.U16 desc[UR36][R88.64+0x10], R23 ;  /* 0x0000101758000986 */ /* 0x0003e2000c101524 */
[----:B------:R-:W-:Y:S05]  /*3100*/  @!P3 BRA `(.L_x_52) ;  /* 0x000000000004b947 */ /* 0x000fea0003800000 */
[----:B------:R0:W5:Y:S02]  /*3110*/  LDG.E.LTC128B.U16 R118, desc[UR36][R98.64+0x12] ;  /* 0x0000122462767981 */ /* 0x000164000c1e1520 */
.L_x_52:
[----:B------:R-:W-:Y:S05]  /*3120*/  BSYNC B1 ;  /* 0x0000000000017941 */ /* 0x000fea0003800000 */
.L_x_51:
[----:B-----5:R-:W-:Y:S01]  /*3130*/  IMAD.U32 R20, R118, 0x10000, RZ ;  /* 0x0001000076147824 */ /* 0x020fe200078e00ff */
[----:B------:R-:W-:Y:S01]  /*3140*/  ISETP.GT.AND P1, PT, R3, 0x88, P1 ;  /* 0x000000880300780c */ /* 0x000fe20000f24270 */
[----:B------:R-:W-:Y:S01]  /*3150*/  @P3 IMAD.MOV.U32 R101, RZ, RZ, R103 ;  /* 0x000000ffff653224 */ /* 0x000fe200078e0067 */
[----:B------:R-:W-:Y:S01]  /*3160*/  BSSY B1, `(.L_x_53) ;  /* 0x0000007000017945 */ /* 0x000fe20003800000 */
[----:B------:R-:W-:-:S04]  /*3170*/  FMUL R20, R20, R105 ;  /* 0x0000006914147220 */ /* 0x000fc80000400000 */
[----:B------:R-:W-:-:S05]  /*3180*/  FFMA R20, R93, R104, R20 ;  /* 0x000000685d147223 */ /* 0x000fca0000000014 */
[----:B------:R-:W-:-:S05]  /*3190*/  F2FP.BF16.F32.PACK_AB R20, RZ, R20 ;  /* 0x00000014ff14723e */ /* 0x000fca00000010ff */
[----:B------:R0:W-:Y:S01]  /*31a0*/  @P3 STG.E.U16 desc[UR36][R100.64+0x12], R20 ;  /* 0x0000121464003986 */ /* 0x0001e2000c101524 */
[----:B------:R-:W-:Y:S05]  /*31b0*/  @!P1 BRA `(.L_x_54) ;  /* 0x0000000000049947 */ /* 0x000fea0003800000 */
[----:B------:R0:W5:Y:S02]  /*31c0*/  LDG.E.LTC128B.U16 R118, desc[UR36][R14.64+0x10] ;  /* 0x000010240e767981 */ /* 0x000164000c1e1520 */
.L_x_54:
[----:B------:R-:W-:Y:S05]  /*31d0*/  BSYNC B1 ;  /* 0x0000000000017941 */ /* 0x000fea0003800000 */
.L_x_53:
[----:B0----5:R-:W-:Y:S01]  /*31e0*/  IMAD.U32 R20, R118, 0x10000, RZ ;  /* 0x0001000076147824 */ /* 0x021fe200078e00ff */
[----:B------:R-:W-:Y:S01]  /*31f0*/  ISETP.GT.AND P2, PT, R3, 0x88, P2 ;  /* 0x000000880300780c */ /* 0x000fe20001744270 */
[----:B------:R-:W-:Y:S02]  /*3200*/  BSSY B1, `(.L_x_55) ;  /* 0x0000007000017945 */ /* 0x000fe40003800000 */
[----:B-1----:R-:W-:-:S04]  /*3210*/  FMUL R23, R20, R105 ;  /* 0x0000006914177220 */ /* 0x002fc80000400000 */
[----:B------:R-:W-:-:S05]  /*3220*/  FFMA R23, R94, R104, R23 ;  /* 0x000000685e177223 */ /* 0x000fca0000000017 */
[----:B------:R-:W-:-:S05]  /*3230*/  F2FP.BF16.F32.PACK_AB R23, RZ, R23 ;  /* 0x00000017ff17723e */ /* 0x000fca00000010ff */
[----:B------:R0:W-:Y:S01]  /*3240*/  @P1 STG.E.U16 desc[UR36][R10.64+0x10], R23 ;  /* 0x000010170a001986 */ /* 0x0001e2000c101524 */
[----:B------:R-:W-:Y:S05]  /*3250*/  @!P2 BRA `(.L_x_56) ;  /* 0x000000000004a947 */ /* 0x000fea0003800000 */
[----:B------:R1:W5:Y:S02]  /*3260*/  LDG.E.LTC128B.U16 R118, desc[UR36][R14.64+0x12] ;  /* 0x000012240e767981 */ /* 0x000364000c1e1520 */
.L_x_56:
[----:B------:R-:W-:Y:S05]  /*3270*/  BSYNC B1 ;  /* 0x0000000000017941 */ /* 0x000fea0003800000 */
.L_x_55:
[----:B-----5:R-:W-:Y:S01]  /*3280*/  IMAD.U32 R20, R118, 0x10000, RZ ;  /* 0x0001000076147824 */ /* 0x020fe200078e00ff */
[----:B------:R-:W-:Y:S01]  /*3290*/  ISETP.GT.AND P3, PT, R6, 0x10, PT ;  /* 0x000000100600780c */ /* 0x000fe20003f64270 */
[----:B------:R-:W-:Y:S02]  /*32a0*/  BSSY B1, `(.L_x_57) ;  /* 0x0000008000017945 */ /* 0x000fe40003800000 */
[----:B------:R-:W-:Y:S01]  /*32b0*/  FMUL R20, R20, R105 ;  /* 0x0000006914147220 */ /* 0x000fe20000400000 */
[----:B------:R-:W-:-:S03]  /*32c0*/  ISETP.GT.AND P0, PT, R3, RZ, P3 ;  /* 0x000000ff0300720c */ /* 0x000fc60001f04270 */
[----:B------:R-:W-:-:S05]  /*32d0*/  FFMA R20, R95, R104, R20 ;  /* 0x000000685f147223 */ /* 0x000fca0000000014 */
[----:B------:R-:W-:-:S05]  /*32e0*/  F2FP.BF16.F32.PACK_AB R20, RZ, R20 ;  /* 0x00000014ff14723e */ /* 0x000fca00000010ff */
[----:B------:R0:W-:Y:S01]  /*32f0*/  @P2 STG.E.U16 desc[UR36][R10.64+0x12], R20 ;  /* 0x000012140a002986 */ /* 0x0001e2000c101524 */
[----:B------:R-:W-:Y:S05]  /*3300*/  @!P0 BRA `(.L_x_58) ;  /* 0x0000000000048947 */ /* 0x000fea0003800000 */
[----:B------:R0:W5:Y:S02]  /*3310*/  LDG.E.LTC128B.U16 R118, desc[UR36][R12.64+0x20] ;  /* 0x000020240c767981 */ /* 0x000164000c1e1520 */
.L_x_58:
[----:B------:R-:W-:Y:S05]  /*3320*/  BSYNC B1 ;  /* 0x0000000000017941 */ /* 0x000fea0003800000 */
.L_x_57:
[----:B0----5:R-:W-:Y:S01]  /*3330*/  IMAD.U32 R10, R118, 0x10000, RZ ;  /* 0x00010000760a7824 */ /* 0x021fe200078e00ff */
        /* <DEDUP_REMOVED lines=9> */
.L_x_60:
[----:B------:R-:W-:Y:S05]  /*33d0*/  BSYNC B1 ;  /* 0x0000000000017941 */ /* 0x000fea0003800000 */
.L_x_59:
        /* <DEDUP_REMOVED lines=9> */
.L_x_62:
[----:B------:R-:W-:Y:S05]  /*3470*/  BSYNC B1 ;  /* 0x0000000000017941 */ /* 0x000fea0003800000 */
.L_x_61:
[----:B0----5:R-:W-:Y:S01]  /*3480*/  IMAD.U32 R10, R118, 0x10000, RZ ;  /* 0x00010000760a7824 */ /* 0x021fe200078e00ff */
        /* <DEDUP_REMOVED lines=8> */
.L_x_64:
[----:B------:R-:W-:Y:S05]  /*3510*/  BSYNC B1 ;  /* 0x0000000000017941 */ /* 0x000fea0003800000 */
.L_x_63:
        /* <DEDUP_REMOVED lines=10> */
.L_x_66:
[----:B------:R-:W-:Y:S05]  /*35c0*/  BSYNC B1 ;  /* 0x0000000000017941 */ /* 0x000fea0003800000 */
.L_x_65:
        /* <DEDUP_REMOVED lines=10> */
.L_x_68:
[----:B------:R-:W-:Y:S05]  /*3670*/  BSYNC B1 ;  /* 0x0000000000017941 */ /* 0x000fea0003800000 */
.L_x_67:
        /* <DEDUP_REMOVED lines=9> */
.L_x_70:
[----:B------:R-:W-:Y:S05]  /*3710*/  BSYNC B1 ;  /* 0x0000000000017941 */ /* 0x000fea0003800000 */
.L_x_69:
        /* <DEDUP_REMOVED lines=9> */
.L_x_72:
[----:B------:R-:W-:Y:S05]  /*37b0*/  BSYNC B1 ;  /* 0x0000000000017941 */ /* 0x000fea0003800000 */
.L_x_71:
        /* <DEDUP_REMOVED lines=9> */
.L_x_74:
[----:B------:R-:W-:Y:S05]  /*3850*/  BSYNC B1 ;  /* 0x0000000000017941 */ /* 0x000fea0003800000 */
.L_x_73:
[----:B0----5:R-:W-:Y:S01]  /*3860*/  IMAD.U32 R10, R118, 0x10000, RZ ;  /* 0x00010000760a7824 */ /* 0x021fe200078e00ff */
[----:B------:R-:W-:Y:S01]  /*3870*/  ISETP.GT.AND P4, PT, R3, 0x80, P2 ;  /* 0x000000800300780c */ /* 0x000fe20001784270 */
[----:B------:R-:W-:Y:S02]  /*3880*/  BSSY B1, `(.L_x_75) ;  /* 0x000000a000017945 */ /* 0x000fe40003800000 */
[----:B------:R-:W-:-:S04]  /*3890*/  FMUL R11, R10, R105 ;  /* 0x000000690a0b7220 */ /* 0x000fc80000400000 */
[----:B------:R-:W-:Y:S01]  /*38a0*/  FFMA R72, R72, R104, R11 ;  /* 0x0000006848487223 */ /* 0x000fe2000000000b */
[----:B------:R-:W-:-:S04]  /*38b0*/  IMAD.WIDE.U32 R10, R4, 0xf0, R108 ;  /* 0x000000f0040a7825 */ /* 0x000fc800078e006c */
[----:B------:R-:W-:Y:S01]  /*38c0*/  F2FP.BF16.F32.PACK_AB R72, RZ, R72 ;  /* 0x00000048ff48723e */ /* 0x000fe200000010ff */
[----:B------:R-:W-:Y:S02]  /*38d0*/  IMAD.IADD R5, R5, 0x1, R11 ;  /* 0x0000000105057824 */ /* 0x000fe400078e020b */
[----:B------:R-:W-:-:S05]  /*38e0*/  IMAD.MOV.U32 R4, RZ, RZ, R10 ;  /* 0x000000ffff047224 */ /* 0x000fca00078e000a */
[----:B------:R0:W-:Y:S01]  /*38f0*/  @P5 STG.E.U16 desc[UR36][R4.64+0x20], R72 ;  /* 0x0000204804005986 */ /* 0x0001e2000c101524 */
[----:B------:R-:W-:Y:S05]  /*3900*/  @!P4 BRA `(.L_x_76) ;  /* 0x000000000004c947 */ /* 0x000fea0003800000 */
[----:B------:R0:W5:Y:S02]  /*3910*/  LDG.E.LTC128B.U16 R118, desc[UR36][R98.64+0x22] ;  /* 0x0000222462767981 */ /* 0x000164000c1e1520 */
.L_x_76:
[----:B------:R-:W-:Y:S05]  /*3920*/  BSYNC B1 ;  /* 0x0000000000017941 */ /* 0x000fea0003800000 */
.L_x_75:
        /* <DEDUP_REMOVED lines=9> */
.L_x_78:
[----:B------:R-:W-:Y:S05]  /*39c0*/  BSYNC B1 ;  /* 0x0000000000017941 */ /* 0x000fea0003800000 */
.L_x_77:
[----:B0----5:R-:W-:Y:S01]  /*39d0*/  IMAD.U32 R20, R118, 0x10000, RZ ;  /* 0x0001000076147824 */ /* 0x021fe200078e00ff */
[----:B------:R-:W-:Y:S01]  /*39e0*/  IADD3 R10, P4, R7, R10, RZ ;  /* 0x0000000a070a7210 */ /* 0x000fe20007f9e0ff */
[----:B------:R-:W-:Y:S01]  /*39f0*/  BSSY B1, `(.L_x_79) ;  /* 0x0000009000017945 */ /* 0x000fe20003800000 */
[----:B------:R-:W-:Y:S01]  /*3a00*/  ISETP.GT.AND P2, PT, R3, 0x88, P2 ;  /* 0x000000880300780c */ /* 0x000fe20001744270 */
[----:B------:R-:W-:-:S04]  /*3a10*/  FMUL R11, R20, R105 ;  /* 0x00000069140b7220 */ /* 0x000fc80000400000 */
[----:B------:R-:W-:-:S05]  /*3a20*/  FFMA R11, R74, R104, R11 ;  /* 0x000000684a0b7223 */ /* 0x000fca000000000b */
[----:B------:R-:W-:Y:S01]  /*3a30*/  F2FP.BF16.F32.PACK_AB R7, RZ, R11 ;  /* 0x0000000bff07723e */ /* 0x000fe200000010ff */
[----:B------:R-:W-:-:S05]  /*3a40*/  IMAD.X R11, R21, 0x1, R5, P4 ;  /* 0x00000001150b7824 */ /* 0x000fca00020e0605 */
[----:B------:R0:W-:Y:S01]  /*3a50*/  @P3 STG.E.U16 desc[UR36][R10.64+0x20], R7 ;  /* 0x000020070a003986 */ /* 0x0001e2000c101524 */
[----:B------:R-:W-:Y:S05]  /*3a60*/  @!P2 BRA `(.L_x_80) ;  /* 0x000000000004a947 */ /* 0x000fea0003800000 */
[----:B------:R0:W5:Y:S02]  /*3a70*/  LDG.E.LTC128B.U16 R118, desc[UR36][R14.64+0x22] ;  /* 0x000022240e767981 */ /* 0x000164000c1e1520 */
.L_x_80:
[----:B------:R-:W-:Y:S05]  /*3a80*/  BSYNC B1 ;  /* 0x0000000000017941 */ /* 0x000fea0003800000 */
.L_x_79:
        /* <DEDUP_REMOVED lines=9> */
.L_x_82:
[----:B------:R-:W-:Y:S05]  /*3b20*/  BSYNC B1 ;  /* 0x0000000000017941 */ /* 0x000fea0003800000 */
.L_x_81:
        /* <DEDUP_REMOVED lines=9> */
.L_x_84:
[----:B------:R-:W-:Y:S05]  /*3bc0*/  BSYNC B1 ;  /* 0x0000000000017941 */ /* 0x000fea0003800000 */
.L_x_83:
        /* <DEDUP_REMOVED lines=9> */
.L_x_86:
[----:B------:R-:W-:Y:S05]  /*3c60*/  BSYNC B1 ;  /* 0x0000000000017941 */ /* 0x000fea0003800000 */
.L_x_85:
        /* <DEDUP_REMOVED lines=9> */
.L_x_88:
[----:B------:R-:W-:Y:S05]  /*3d00*/  BSYNC B1 ;  /* 0x0000000000017941 */ /* 0x000fea0003800000 */
.L_x_87:
        /* <DEDUP_REMOVED lines=10> */
.L_x_90:
[----:B------:R-:W-:Y:S05]  /*3db0*/  BSYNC B1 ;  /* 0x0000000000017941 */ /* 0x000fea0003800000 */
.L_x_89:
        /* <DEDUP_REMOVED lines=10> */
.L_x_92:
[----:B------:R-:W-:Y:S05]  /*3e60*/  BSYNC B1 ;  /* 0x0000000000017941 */ /* 0x000fea0003800000 */
.L_x_91:
        /* <DEDUP_REMOVED lines=9> */
.L_x_94:
[----:B------:R-:W-:Y:S05]  /*3f00*/  BSYNC B1 ;  /* 0x0000000000017941 */ /* 0x000fea0003800000 */
.L_x_93:
        /* <DEDUP_REMOVED lines=9> */
.L_x_96:
[----:B------:R-:W-:Y:S05]  /*3fa0*/  BSYNC B1 ;  /* 0x0000000000017941 */ /* 0x000fea0003800000 */
.L_x_95:
        /* <DEDUP_REMOVED lines=10> */
.L_x_98:
[----:B------:R-:W-:Y:S05]  /*4050*/  BSYNC B1 ;  /* 0x0000000000017941 */ /* 0x000fea0003800000 */
.L_x_97:
        /* <DEDUP_REMOVED lines=10> */
.L_x_100:
[----:B------:R-:W-:Y:S05]  /*4100*/  BSYNC B1 ;  /* 0x0000000000017941 */ /* 0x000fea0003800000 */
.L_x_99:
        /* <DEDUP_REMOVED lines=9> */
.L_x_102:
[----:B------:R-:W-:Y:S05]  /*41a0*/  BSYNC B1 ;  /* 0x0000000000017941 */ /* 0x000fea0003800000 */
.L_x_101:
        /* <DEDUP_REMOVED lines=9> */
.L_x_104:
[----:B------:R-:W-:Y:S05]  /*4240*/  BSYNC B1 ;  /* 0x0000000000017941 */ /* 0x000fea0003800000 */
.L_x_103:
        /* <DEDUP_REMOVED lines=9> */
.L_x_106:
[----:B------:R-:W-:Y:S05]  /*42e0*/  BSYNC B1 ;  /* 0x0000000000017941 */ /* 0x000fea0003800000 */
.L_x_105:
        /* <DEDUP_REMOVED lines=9> */
.L_x_108:
[----:B------:R-:W-:Y:S05]  /*4380*/  BSYNC B1 ;  /* 0x0000000000017941 */ /* 0x000fea0003800000 */
.L_x_107:
        /* <DEDUP_REMOVED lines=9> */
.L_x_110:
[----:B------:R-:W-:Y:S05]  /*4420*/  BSYNC B1 ;  /* 0x0000000000017941 */ /* 0x000fea0003800000 */
.L_x_109:
        /* <DEDUP_REMOVED lines=9> */
.L_x_112:
[----:B------:R-:W-:Y:S05]  /*44c0*/  BSYNC B1 ;  /* 0x0000000000017941 */ /* 0x000fea0003800000 */
.L_x_111:
        /* <DEDUP_REMOVED lines=9> */
.L_x_114:
[----:B------:R-:W-:Y:S05]  /*4560*/  BSYNC B1 ;  /* 0x0000000000017941 */ /* 0x000fea0003800000 */
.L_x_113:
        /* <DEDUP_REMOVED lines=9> */
.L_x_116:
[----:B------:R-:W-:Y:S05]  /*4600*/  BSYNC B1 ;  /* 0x0000000000017941 */ /* 0x000fea0003800000 */
.L_x_115:
        /* <DEDUP_REMOVED lines=9> */
.L_x_118:
[----:B------:R-:W-:Y:S05]  /*46a0*/  BSYNC B1 ;  /* 0x0000000000017941 */ /* 0x000fea0003800000 */
.L_x_117:
        /* <DEDUP_REMOVED lines=9> */
.L_x_120:
[----:B------:R-:W-:Y:S05]  /*4740*/  BSYNC B1 ;  /* 0x0000000000017941 */ /* 0x000fea0003800000 */
.L_x_119:
        /* <DEDUP_REMOVED lines=10> */
.L_x_122:
[----:B------:R-:W-:Y:S05]  /*47f0*/  BSYNC B1 ;  /* 0x0000000000017941 */ /* 0x000fea0003800000 */
.L_x_121:
        /* <DEDUP_REMOVED lines=10> */
.L_x_124:
[----:B------:R-:W-:Y:S05]  /*48a0*/  BSYNC B1 ;  /* 0x0000000000017941 */ /* 0x000fea0003800000 */
.L_x_123:
        /* <DEDUP_REMOVED lines=9> */
.L_x_126:
[----:B------:R-:W-:Y:S05]  /*4940*/  BSYNC B1 ;  /* 0x0000000000017941 */ /* 0x000fea0003800000 */
.L_x_125:
        /* <DEDUP_REMOVED lines=9> */
.L_x_128:
[----:B------:R-:W-:Y:S05]  /*49e0*/  BSYNC B1 ;  /* 0x0000000000017941 */ /* 0x000fea0003800000 */
.L_x_127:
        /* <DEDUP_REMOVED lines=10> */
.L_x_130:
[----:B------:R-:W-:Y:S05]  /*4a90*/  BSYNC B1 ;  /* 0x0000000000017941 */ /* 0x000fea0003800000 */
.L_x_129:
        /* <DEDUP_REMOVED lines=10> */
.L_x_132:
[----:B------:R-:W-:Y:S05]  /*4b40*/  BSYNC B1 ;  /* 0x0000000000017941 */ /* 0x000fea0003800000 */
.L_x_131:
        /* <DEDUP_REMOVED lines=9> */
.L_x_134:
[----:B------:R-:W-:Y:S05]  /*4be0*/  BSYNC B1 ;  /* 0x0000000000017941 */ /* 0x000fea0003800000 */
.L_x_133:
        /* <DEDUP_REMOVED lines=9> */
.L_x_136:
[----:B------:R-:W-:Y:S05]  /*4c80*/  BSYNC B1 ;  /* 0x0000000000017941 */ /* 0x000fea0003800000 */
.L_x_135:
        /* <DEDUP_REMOVED lines=9> */
.L_x_138:
[----:B------:R-:W-:Y:S05]  /*4d20*/  BSYNC B1 ;  /* 0x0000000000017941 */ /* 0x000fea0003800000 */
.L_x_137:
        /* <DEDUP_REMOVED lines=9> */
.L_x_140:
[----:B------:R-:W-:Y:S05]  /*4dc0*/  BSYNC B1 ;  /* 0x0000000000017941 */ /* 0x000fea0003800000 */
.L_x_139:
        /* <DEDUP_REMOVED lines=9> */
.L_x_142:
[----:B------:R-:W-:Y:S05]  /*4e60*/  BSYNC B1 ;  /* 0x0000000000017941 */ /* 0x000fea0003800000 */
.L_x_141:
        /* <DEDUP_REMOVED lines=9> */
.L_x_144:
[----:B------:R-:W-:Y:S05]  /*4f00*/  BSYNC B1 ;  /* 0x0000000000017941 */ /* 0x000fea0003800000 */
.L_x_143:
        /* <DEDUP_REMOVED lines=9> */
.L_x_146:
[----:B------:R-:W-:Y:S05]  /*4fa0*/  BSYNC B1 ;  /* 0x0000000000017941 */ /* 0x000fea0003800000 */
.L_x_145:
        /* <DEDUP_REMOVED lines=9> */
.L_x_148:
[----:B------:R-:W-:Y:S05]  /*5040*/  BSYNC B1 ;  /* 0x0000000000017941 */ /* 0x000fea0003800000 */
.L_x_147:
        /* <DEDUP_REMOVED lines=9> */
.L_x_150:
[----:B------:R-:W-:Y:S05]  /*50e0*/  BSYNC B1 ;  /* 0x0000000000017941 */ /* 0x000fea0003800000 */
.L_x_149:
        /* <DEDUP_REMOVED lines=9> */
.L_x_152:
[----:B------:R-:W-:Y:S05]  /*5180*/  BSYNC B1 ;  /* 0x0000000000017941 */ /* 0x000fea0003800000 */
.L_x_151:
        /* <DEDUP_REMOVED lines=10> */
.L_x_154:
[----:B------:R-:W-:Y:S05]  /*5230*/  BSYNC B1 ;  /* 0x0000000000017941 */ /* 0x000fea0003800000 */
.L_x_153:
        /* <DEDUP_REMOVED lines=10> */
.L_x_156:
[----:B------:R-:W-:Y:S05]  /*52e0*/  BSYNC B1 ;  /* 0x0000000000017941 */ /* 0x000fea0003800000 */
.L_x_155:
        /* <DEDUP_REMOVED lines=9> */
.L_x_158:
[----:B------:R-:W-:Y:S05]  /*5380*/  BSYNC B1 ;  /* 0x0000000000017941 */ /* 0x000fea0003800000 */
.L_x_157:
        /* <DEDUP_REMOVED lines=9> */
.L_x_160:
[----:B------:R-:W-:Y:S05]  /*5420*/  BSYNC B1 ;  /* 0x0000000000017941 */ /* 0x000fea0003800000 */
.L_x_159:
        /* <DEDUP_REMOVED lines=10> */
.L_x_162:
[----:B------:R-:W-:Y:S05]  /*54d0*/  BSYNC B1 ;  /* 0x0000000000017941 */ /* 0x000fea0003800000 */
.L_x_161:
        /* <DEDUP_REMOVED lines=10> */
.L_x_164:
[----:B------:R-:W-:Y:S05]  /*5580*/  BSYNC B1 ;  /* 0x0000000000017941 */ /* 0x000fea0003800000 */
.L_x_163:
        /* <DEDUP_REMOVED lines=9> */
.L_x_166:
[----:B------:R-:W-:Y:S05]  /*5620*/  BSYNC B1 ;  /* 0x0000000000017941 */ /* 0x000fea0003800000 */
.L_x_165:
        /* <DEDUP_REMOVED lines=9> */
.L_x_168:
[----:B------:R-:W-:Y:S05]  /*56c0*/  BSYNC B1 ;  /* 0x0000000000017941 */ /* 0x000fea0003800000 */
.L_x_167:
        /* <DEDUP_REMOVED lines=9> */
.L_x_170:
[----:B------:R-:W-:Y:S05]  /*5760*/  BSYNC B1 ;  /* 0x0000000000017941 */ /* 0x000fea0003800000 */
.L_x_169:
        /* <DEDUP_REMOVED lines=9> */
.L_x_172:
[----:B------:R-:W-:Y:S05]  /*5800*/  BSYNC B1 ;  /* 0x0000000000017941 */ /* 0x000fea0003800000 */
.L_x_171:
        /* <DEDUP_REMOVED lines=9> */
.L_x_174:
[----:B------:R-:W-:Y:S05]  /*58a0*/  BSYNC B1 ;  /* 0x0000000000017941 */ /* 0x000fea0003800000 */
.L_x_173:
        /* <DEDUP_REMOVED lines=9> */
.L_x_176:
[----:B------:R-:W-:Y:S05]  /*5940*/  BSYNC B1 ;  /* 0x0000000000017941 */ /* 0x000fea0003800000 */
.L_x_175:
        /* <DEDUP_REMOVED lines=9> */
.L_x_178:
[----:B------:R-:W-:Y:S05]  /*59e0*/  BSYNC B1 ;  /* 0x0000000000017941 */ /* 0x000fea0003800000 */
.L_x_177:
        /* <DEDUP_REMOVED lines=9> */
.L_x_180:
[----:B------:R-:W-:Y:S05]  /*5a80*/  BSYNC B1 ;  /* 0x0000000000017941 */ /* 0x000fea0003800000 */
.L_x_179:
        /* <DEDUP_REMOVED lines=9> */
.L_x_182:
[----:B------:R-:W-:Y:S05]  /*5b20*/  BSYNC B1 ;  /* 0x0000000000017941 */ /* 0x000fea0003800000 */
.L_x_181:
        /* <DEDUP_REMOVED lines=9> */
.L_x_184:
[----:B------:R-:W-:Y:S05]  /*5bc0*/  BSYNC B1 ;  /* 0x0000000000017941 */ /* 0x000fea0003800000 */
.L_x_183:
[----:B------:R-:W-:Y:S05]  /*5bd0*/  @!P0 BRA `(.L_x_185) ;  /* 0x0000001400c08947 */ /* 0x000fea0003800000 */
[----:B-----5:R-:W-:-:S04]  /*5be0*/  IMAD.U32 R118, R118, 0x10000, RZ ;  /* 0x0001000076767824 */ /* 0x020fc800078e00ff */
[----:B------:R-:W-:-:S04]  /*5bf0*/  FMUL R118, R118, R105 ;  /* 0x0000006976767220 */ /* 0x000fc80000400000 */
[----:B------:R-:W-:-:S05]  /*5c00*/  FFMA R118, R31, R104, R118 ;  /* 0x000000681f767223 */ /* 0x000fca0000000076 */
[----:B------:R-:W-:-:S05]  /*5c10*/  F2FP.BF16.F32.PACK_AB R118, RZ, R118 ;  /* 0x00000076ff76723e */ /* 0x000fca00000010ff */
[----:B------:R0:W-:Y:S01]  /*5c20*/  STG.E.U16 desc[UR36][R10.64+0x92], R118 ;  /* 0x000092760a007986 */ /* 0x0001e2000c101524 */
[----:B------:R-:W-:Y:S05]  /*5c30*/  BRA `(.L_x_185) ;  /* 0x0000001400a87947 */ /* 0x000fea0003800000 */
.L_x_30:
[----:B------:R-:W-:Y:S01]  /*5c40*/  ULDC.64 UR4, c[0x0][0x5c0] ;  /* 0x0001700000047ab9 */ /* 0x000fe20000000a00 */
[-C--:B------:R-:W-:Y:S01]  /*5c50*/  FMUL R96, R96, R104.reuse ;  /* 0x0000006860607220 */ /* 0x080fe20000400000 */
[----:B------:R-:W-:Y:S01]  /*5c60*/  LEA R8, P2, R110, UR4, 0x1 ;  /* 0x000000046e087c11 */ /* 0x000fe2000f8408ff */
[----:B------:R-:W-:Y:S01]  /*5c70*/  IMAD.SHL.U32 R23, R4, 0x10, RZ ;  /* 0x0000001004177824 */ /* 0x000fe200078e00ff */
[----:B------:R-:W-:Y:S01]  /*5c80*/  ISETP.GT.AND P3, PT, R6, 0x1, PT ;  /* 0x000000010600780c */ /* 0x000fe20003f64270 */
[----:B------:R-:W-:Y:S01]  /*5c90*/  FMUL R97, R97, R104 ;  /* 0x0000006861617220 */ /* 0x000fe20000400000 */
[----:B------:R-:W-:Y:S01]  /*5ca0*/  F2FP.BF16.F32.PACK_AB R96, RZ, R96 ;  /* 0x00000060ff60723e */ /* 0x000fe200000010ff */
[-C--:B------:R-:W-:Y:S01]  /*5cb0*/  FMUL R99, R99, R104.reuse ;  /* 0x0000006863637220 */ /* 0x080fe20000400000 */
[----:B------:R-:W-:Y:S01]  /*5cc0*/  LEA.HI.X R9, R110, UR5, R123, 0x1, P2 ;  /* 0x000000056e097c11 */ /* 0x000fe200090f0c7b */
[-C--:B------:R-:W-:Y:S01]  /*5cd0*/  FMUL R98, R98, R104.reuse ;  /* 0x0000006862627220 */ /* 0x080fe20000400000 */
[----:B------:R-:W-:Y:S01]  /*5ce0*/  ISETP.GT.AND P2, PT, R3, RZ, P3 ;  /* 0x000000ff0300720c */ /* 0x000fe20001f44270 */
[-C--:B------:R-:W-:Y:S01]  /*5cf0*/  FMUL R101, R101, R104.reuse ;  /* 0x0000006865657220 */ /* 0x080fe20000400000 */
[----:B------:R-:W-:Y:S01]  /*5d00*/  SHF.L.U64.HI R7, R4, 0x4, R5 ;  /* 0x0000000404077819 */ /* 0x000fe20000010205 */
[----:B------:R-:W-:Y:S01]  /*5d10*/  @P1 STG.E.U16 desc[UR36][R8.64], R96 ;  /* 0x0000006008001986 */ /* 0x000fe2000c101524 */
[----:B------:R-:W-:Y:S01]  /*5d20*/  ISETP.GT.AND P1, PT, R3, 0x8, P3 ;  /* 0x000000080300780c */ /* 0x000fe20001f24270 */
[----:B------:R-:W-:Y:S01]  /*5d30*/  FMUL R100, R100, R104 ;  /* 0x0000006864647220 */ /* 0x000fe20000400000 */
[----:B------:R-:W-:Y:S01]  /*5d40*/  IADD3 R10, P4, R23, R8, RZ ;  /* 0x00000008170a7210 */ /* 0x000fe20007f9e0ff */
[-C--:B------:R-:W-:Y:S01]  /*5d50*/  FMUL R103, R103, R104.reuse ;  /* 0x0000006867677220 */ /* 0x080fe20000400000 */
[----:B------:R-:W-:Y:S01]  /*5d60*/  F2FP.BF16.F32.PACK_AB R97, RZ, R97 ;  /* 0x00000061ff61723e */ /* 0x000fe200000010ff */
[----:B------:R-:W-:Y:S01]  /*5d70*/  FMUL R102, R102, R104 ;  /* 0x0000006866667220 */ /* 0x000fe20000400000 */
[----:B------:R-:W-:Y:S01]  /*5d80*/  F2FP.BF16.F32.PACK_AB R99, RZ, R99 ;  /* 0x00000063ff63723e */ /* 0x000fe200000010ff */
[----:B------:R-:W-:Y:S01]  /*5d90*/  IMAD.X R11, R7, 0x1, R9, P4 ;  /* 0x00000001070b7824 */ /* 0x000fe200020e0609 */
[----:B------:R-:W-:Y:S01]  /*5da0*/  ISETP.GT.AND P5, PT, R3, 0x8, P0 ;  /* 0x000000080300780c */ /* 0x000fe200007a4270 */
[----:B------:R0:W-:Y:S01]  /*5db0*/  @P2 STG.E.U16 desc[UR36][R8.64+0x2], R97 ;  /* 0x0000026108002986 */ /* 0x0001e2000c101524 */
[----:B------:R-:W-:Y:S01]  /*5dc0*/  F2FP.BF16.F32.PACK_AB R98, RZ, R98 ;  /* 0x00000062ff62723e */ /* 0x000fe200000010ff */
[----:B------:R-:W-:Y:S01]  /*5dd0*/  FMUL R88, R88, R104 ;  /* 0x0000006858587220 */ /* 0x000fe20000400000 */
[C---:B------:R-:W-:Y:S01]  /*5de0*/  ISETP.GT.AND P2, PT, R6.reuse, 0x8, PT ;  /* 0x000000080600780c */ /* 0x040fe20003f44270 */
[----:B------:R-:W-:Y:S01]  /*5df0*/  @P1 STG.E.U16 desc[UR36][R10.64+0x2], R99 ;  /* 0x000002630a001986 */ /* 0x000fe2000c101524 */
[----:B------:R-:W-:Y:S01]  /*5e00*/  ISETP.GT.AND P1, PT, R6, 0x9, PT ;  /* 0x000000090600780c */ /* 0x000fe20003f24270 */
[----:B------:R-:W-:Y:S01]  /*5e10*/  IMAD.WIDE.U32 R12, R4, 0xf0, R10 ;  /* 0x000000f0040c7825 */ /* 0x000fe200078e000a */
[----:B------:R-:W-:-:S03]  /*5e20*/  F2FP.BF16.F32.PACK_AB R101, RZ, R101 ;  /* 0x00000065ff65723e */ /* 0x000fc600000010ff */
[-C--:B------:R-:W-:Y:S01]  /*5e30*/  FMUL R89, R89, R104.reuse ;  /* 0x0000006859597220 */ /* 0x080fe20000400000 */
[C---:B------:R-:W-:Y:S01]  /*5e40*/  ISETP.GT.AND P4, PT, R3.reuse, RZ, P1 ;  /* 0x000000ff0300720c */ /* 0x040fe20000f84270 */
[----:B------:R-:W-:Y:S01]  /*5e50*/  FMUL R90, R90, R104 ;  /* 0x000000685a5a7220 */ /* 0x000fe20000400000 */
[----:B------:R-:W-:Y:S01]  /*5e60*/  F2FP.BF16.F32.PACK_AB R100, RZ, R100 ;  /* 0x00000064ff64723e */ /* 0x000fe200000010ff */
[----:B------:R-:W-:Y:S01]  /*5e70*/  @P5 STG.E.U16 desc[UR36][R10.64], R98 ;  /* 0x000000620a005986 */ /* 0x000fe2000c101524 */
[----:B------:R-:W-:Y:S01]  /*5e80*/  ISETP.GT.AND P5, PT, R3, RZ, P2 ;  /* 0x000000ff0300720c */ /* 0x000fe200017a4270 */
[----:B0-----:R-:W-:Y:S01]  /*5e90*/  IMAD R97, R5, 0xf0, RZ ;  /* 0x000000f005617824 */ /* 0x001fe200078e02ff */
[----:B------:R-:W-:Y:S01]  /*5ea0*/  F2FP.BF16.F32.PACK_AB R103, RZ, R103 ;  /* 0x00000067ff67723e */ /* 0x000fe200000010ff */
[----:B------:R-:W-:Y:S01]  /*5eb0*/  FMUL R91, R91, R104 ;  /* 0x000000685b5b7220 */ /* 0x000fe20000400000 */
[----:B------:R-:W-:Y:S01]  /*5ec0*/  F2FP.BF16.F32.PACK_AB R102, RZ, R102 ;  /* 0x00000066ff66723e */ /* 0x000fe200000010ff */
[----:B------:R-:W-:Y:S01]  /*5ed0*/  IMAD.IADD R13, R97, 0x1, R13 ;  /* 0x00000001610d7824 */ /* 0x000fe200078e020d */
[----:B------:R-:W-:Y:S01]  /*5ee0*/  F2FP.BF16.F32.PACK_AB R88, RZ, R88 ;  /* 0x00000058ff58723e */ /* 0x000fe200000010ff */
[-C--:B------:R-:W-:Y:S01]  /*5ef0*/  FMUL R92, R92, R104.reuse ;  /* 0x000000685c5c7220 */ /* 0x080fe20000400000 */
[----:B------:R-:W-:Y:S01]  /*5f00*/  F2FP.BF16.F32.PACK_AB R89, RZ, R89 ;  /* 0x00000059ff59723e */ /* 0x000fe200000010ff */
[----:B------:R-:W-:Y:S01]  /*5f10*/  @P4 STG.E.U16 desc[UR36][R8.64+0x12], R101 ;  /* 0x0000126508004986 */ /* 0x000fe2000c101524 */
[----:B------:R-:W-:Y:S01]  /*5f20*/  ISETP.GT.AND P4, PT, R3, 0x8, P1 ;  /* 0x000000080300780c */ /* 0x000fe20000f84270 */
[----:B------:R-:W-:Y:S01]  /*5f30*/  FMUL R93, R93, R104 ;  /* 0x000000685d5d7220 */ /* 0x000fe20000400000 */
[----:B------:R-:W-:Y:S01]  /*5f40*/  F2FP.BF16.F32.PACK_AB R90, RZ, R90 ;  /* 0x0000005aff5a723e */ /* 0x000fe200000010ff */
[----:B------:R-:W-:Y:S01]  /*5f50*/  @P5 STG.E.U16 desc[UR36][R8.64+0x10], R100 ;  /* 0x0000106408005986 */ /* 0x000fe2000c101524 */
[----:B------:R-:W-:Y:S01]  /*5f60*/  ISETP.GT.AND P5, PT, R3, 0x8, P2 ;  /* 0x000000080300780c */ /* 0x000fe200017a4270 */
[-C--:B------:R-:W-:Y:S01]  /*5f70*/  FMUL R94, R94, R104.reuse ;  /* 0x000000685e5e7220 */ /* 0x080fe20000400000 */
[----:B------:R-:W-:Y:S01]  /*5f80*/  F2FP.BF16.F32.PACK_AB R91, RZ, R91 ;  /* 0x0000005bff5b723e */ /* 0x000fe200000010ff */
[----:B------:R-:W-:Y:S01]  /*5f90*/  FMUL R95, R95, R104 ;  /* 0x000000685f5f7220 */ /* 0x000fe20000400000 */
[----:B------:R-:W-:Y:S01]  /*5fa0*/  F2FP.BF16.F32.PACK_AB R92, RZ, R92 ;  /* 0x0000005cff5c723e */ /* 0x000fe200000010ff */
[-C--:B------:R-:W-:Y:S01]  /*5fb0*/  FMUL R81, R81, R104.reuse ;  /* 0x0000006851517220 */ /* 0x080fe20000400000 */
[----:B------:R-:W-:Y:S01]  /*5fc0*/  F2FP.BF16.F32.PACK_AB R93, RZ, R93 ;  /* 0x0000005dff5d723e */ /* 0x000fe200000010ff */
[----:B------:R-:W-:Y:S01]  /*5fd0*/  FMUL R80, R80, R104 ;  /* 0x0000006850507220 */ /* 0x000fe20000400000 */
[----:B------:R-:W-:Y:S01]  /*5fe0*/  F2FP.BF16.F32.PACK_AB R94, RZ, R94 ;  /* 0x0000005eff5e723e */ /* 0x000fe200000010ff */
[----:B------:R-:W-:Y:S01]  /*5ff0*/  @P4 STG.E.U16 desc[UR36][R10.64+0x12], R103 ;  /* 0x000012670a004986 */ /* 0x000fe2000c101524 */
[C---:B------:R-:W-:Y:S01]  /*6000*/  ISETP.GT.AND P4, PT, R3.reuse, 0x80, P0 ;  /* 0x000000800300780c */ /* 0x040fe20000784270 */
[-C--:B------:R-:W-:Y:S01]  /*6010*/  FMUL R82, R82, R104.reuse ;  /* 0x0000006852527220 */ /* 0x080fe20000400000 */
[C---:B------:R-:W-:Y:S01]  /*6020*/  ISETP.GT.AND P0, PT, R3.reuse, 0x88, P0 ;  /* 0x000000880300780c */ /* 0x040fe20000704270 */
[----:B------:R-:W-:Y:S01]  /*6030*/  @P5 STG.E.U16 desc[UR36][R10.64+0x10], R102 ;  /* 0x000010660a005986 */ /* 0x000fe2000c101524 */
[----:B------:R-:W-:Y:S01]  /*6040*/  ISETP.GT.AND P5, PT, R3, 0x80, P3 ;  /* 0x000000800300780c */ /* 0x000fe20001fa4270 */
[-C--:B------:R-:W-:Y:S01]  /*6050*/  FMUL R83, R83, R104.reuse ;  /* 0x0000006853537220 */ /* 0x080fe20000400000 */
[----:B------:R-:W-:Y:S01]  /*6060*/  ISETP.GT.AND P3, PT, R3, 0x88, P3 ;  /* 0x000000880300780c */ /* 0x000fe20001f64270 */
[-C--:B------:R-:W-:Y:S01]  /*6070*/  FMUL R84, R84, R104.reuse ;  /* 0x0000006854547220 */ /* 0x080fe20000400000 */
[----:B------:R-:W-:Y:S01]  /*6080*/  F2FP.BF16.F32.PACK_AB R95, RZ, R95 ;  /* 0x0000005fff5f723e */ /* 0x000fe200000010ff */
[-C--:B------:R-:W-:Y:S01]  /*6090*/  FMUL R85, R85, R104.reuse ;  /* 0x0000006855557220 */ /* 0x080fe20000400000 */
[----:B------:R-:W-:Y:S01]  /*60a0*/  F2FP.BF16.F32.PACK_AB R81, RZ, R81 ;  /* 0x00000051ff51723e */ /* 0x000fe200000010ff */
[----:B------:R-:W-:Y:S01]  /*60b0*/  FMUL R86, R86, R104 ;  /* 0x0000006856567220 */ /* 0x000fe20000400000 */
[----:B------:R-:W-:Y:S01]  /*60c0*/  F2FP.BF16.F32.PACK_AB R80, RZ, R80 ;  /* 0x00000050ff50723e */ /* 0x000fe200000010ff */
[----:B------:R0:W-:Y:S01]  /*60d0*/  @P4 STG.E.U16 desc[UR36][R12.64], R88 ;  /* 0x000000580c004986 */ /* 0x0001e2000c101524 */
[----:B------:R-:W-:Y:S01]  /*60e0*/  IADD3 R14, P4, R23, R12, RZ ;  /* 0x0000000c170e7210 */ /* 0x000fe20007f9e0ff */
[----:B------:R-:W-:Y:S01]  /*60f0*/  FMUL R87, R87, R104 ;  /* 0x0000006857577220 */ /* 0x000fe20000400000 */
[----:B------:R-:W-:Y:S01]  /*6100*/  F2FP.BF16.F32.PACK_AB R82, RZ, R82 ;  /* 0x00000052ff52723e */ /* 0x000fe200000010ff */
[----:B------:R1:W-:Y:S01]  /*6110*/  @P5 STG.E.U16 desc[UR36][R12.64+0x2], R89 ;  /* 0x000002590c005986 */ /* 0x0003e2000c101524 */
[----:B------:R-:W-:Y:S01]  /*6120*/  ISETP.GT.AND P5, PT, R3, 0x80, P2 ;  /* 0x000000800300780c */ /* 0x000fe200017a4270 */
[----:B------:R-:W-:Y:S01]  /*6130*/  IMAD.X R15, R7, 0x1, R13, P4 ;  /* 0x00000001070f7824 */ /* 0x000fe200020e060d */
[C---:B------:R-:W-:Y:S01]  /*6140*/  ISETP.GT.AND P4, PT, R3.reuse, 0x80, P1 ;  /* 0x000000800300780c */ /* 0x040fe20000f84270 */
[----:B------:R-:W-:Y:S01]  /*6150*/  FMUL R72, R72, R104 ;  /* 0x0000006848487220 */ /* 0x000fe20000400000 */
[----:B------:R-:W-:Y:S01]  /*6160*/  ISETP.GT.AND P1, PT, R3, 0x88, P1 ;  /* 0x000000880300780c */ /* 0x000fe20000f24270 */
[----:B------:R-:W-:Y:S01]  /*6170*/  IMAD.WIDE.U32 R4, R4, 0xf0, R10 ;  /* 0x000000f004047825 */ /* 0x000fe200078e000a */
[----:B------:R-:W-:Y:S01]  /*6180*/  @P0 STG.E.U16 desc[UR36][R14.64], R90 ;  /* 0x0000005a0e000986 */ /* 0x000fe2000c101524 */
[----:B------:R-:W-:-:S02]  /*6190*/  ISETP.GT.AND P0, PT, R6, 0x11, PT ;  /* 0x000000110600780c */ /* 0x000fc40003f04270 */
[----:B------:R-:W-:Y:S01]  /*61a0*/  FMUL R73, R73, R104 ;  /* 0x0000006849497220 */ /* 0x000fe20000400000 */
[----:B------:R-:W-:Y:S01]  /*61b0*/  F2FP.BF16.F32.PACK_AB R83, RZ, R83 ;  /* 0x00000053ff53723e */ /* 0x000fe200000010ff */
[----:B------:R-:W-:Y:S01]  /*61c0*/  IMAD.IADD R5, R97, 0x1, R5 ;  /* 0x0000000161057824 */ /* 0x000fe200078e0205 */
[----:B------:R-:W-:Y:S01]  /*61d0*/  F2FP.BF16.F32.PACK_AB R84, RZ, R84 ;  /* 0x00000054ff54723e */ /* 0x000fe200000010ff */
[----:B------:R-:W-:Y:S01]  /*61e0*/  FMUL R74, R74, R104 ;  /* 0x000000684a4a7220 */ /* 0x000fe20000400000 */
[--C-:B------:R-:W-:Y:S01]  /*61f0*/  @P5 IMAD.MOV.U32 R20, RZ, RZ, R12.reuse ;  /* 0x000000ffff145224 */ /* 0x100fe200078e000c */
[----:B------:R-:W-:Y:S01]  /*6200*/  F2FP.BF16.F32.PACK_AB R85, RZ, R85 ;  /* 0x00000055ff55723e */ /* 0x000fe200000010ff */
[--C-:B------:R-:W-:Y:S01]  /*6210*/  @P5 IMAD.MOV.U32 R21, RZ, RZ, R13.reuse ;  /* 0x000000ffff155224 */ /* 0x100fe200078e000d */
[----:B------:R-:W-:Y:S01]  /*6220*/  F2FP.BF16.F32.PACK_AB R86, RZ, R86 ;  /* 0x00000056ff56723e */ /* 0x000fe200000010ff */
[----:B0-----:R-:W-:Y:S01]  /*6230*/  @P4 IMAD.MOV.U32 R88, RZ, RZ, R12 ;  /* 0x000000ffff584224 */ /* 0x001fe200078e000c */
[----:B------:R-:W-:Y:S01]  /*6240*/  F2FP.BF16.F32.PACK_AB R87, RZ, R87 ;  /* 0x00000057ff57723e */ /* 0x000fe200000010ff */
[----:B-1----:R-:W-:Y:S01]  /*6250*/  @P4 IMAD.MOV.U32 R89, RZ, RZ, R13 ;  /* 0x000000ffff594224 */ /* 0x002fe200078e000d */
[----:B------:R-:W-:Y:S01]  /*6260*/  F2FP.BF16.F32.PACK_AB R72, RZ, R72 ;  /* 0x00000048ff48723e */ /* 0x000fe200000010ff */
[--C-:B------:R-:W-:Y:S01]  /*6270*/  @P3 IMAD.MOV.U32 R12, RZ, RZ, R14.reuse ;  /* 0x000000ffff0c3224 */ /* 0x100fe200078e000e */
[----:B------:R-:W-:Y:S01]  /*6280*/  F2FP.BF16.F32.PACK_AB R73, RZ, R73 ;  /* 0x00000049ff49723e */ /* 0x000fe200000010ff */
[--C-:B------:R-:W-:Y:S01]  /*6290*/  @P3 IMAD.MOV.U32 R13, RZ, RZ, R15.reuse ;  /* 0x000000ffff0d3224 */ /* 0x100fe200078e000f */
[----:B------:R-:W-:Y:S01]  /*62a0*/  F2FP.BF16.F32.PACK_AB R74, RZ, R74 ;  /* 0x0000004aff4a723e */ /* 0x000fe200000010ff */
[-C--:B------:R-:W-:Y:S01]  /*62b0*/  FMUL R75, R75, R104.reuse ;  /* 0x000000684b4b7220 */ /* 0x080fe20000400000 */
[-C--:B------:R-:W-:Y:S01]  /*62c0*/  FMUL R76, R76, R104.reuse ;  /* 0x000000684c4c7220 */ /* 0x080fe20000400000 */
[-C--:B------:R-:W-:Y:S01]  /*62d0*/  FMUL R77, R77, R104.reuse ;  /* 0x000000684d4d7220 */ /* 0x080fe20000400000 */
[----:B------:R0:W-:Y:S01]  /*62e0*/  @P3 STG.E.U16 desc[UR36][R12.64+0x2], R91 ;  /* 0x0000025b0c003986 */ /* 0x0001e2000c101524 */
[----:B------:R-:W-:Y:S01]  /*62f0*/  ISETP.GT.AND P3, PT, R3, 0x88, P2 ;  /* 0x000000880300780c */ /* 0x000fe20001764270 */
[-C--:B------:R-:W-:Y:S01]  /*6300*/  FMUL R79, R79, R104.reuse ;  /* 0x000000684f4f7220 */ /* 0x080fe20000400000 */
[----:B------:R-:W-:Y:S01]  /*6310*/  ISETP.GT.AND P2, PT, R6, 0x10, PT ;  /* 0x000000100600780c */ /* 0x000fe20003f44270 */
[----:B------:R-:W-:Y:S01]  /*6320*/  @P5 STG.E.U16 desc[UR36][R20.64+0x10], R92 ;  /* 0x0000105c14005986 */ /* 0x000fe2000c101524 */
[C---:B------:R-:W-:Y:S01]  /*6330*/  ISETP.GT.AND P5, PT, R3.reuse, RZ, P0 ;  /* 0x000000ff0300720c */ /* 0x040fe200007a4270 */
[-C--:B------:R-:W-:Y:S01]  /*6340*/  FMUL R78, R78, R104.reuse ;  /* 0x000000684e4e7220 */ /* 0x080fe20000400000 */
[----:B------:R-:W-:Y:S01]  /*6350*/  F2FP.BF16.F32.PACK_AB R75, RZ, R75 ;  /* 0x0000004bff4b723e */ /* 0x000fe200000010ff */
[----:B------:R-:W-:Y:S01]  /*6360*/  @P4 STG.E.U16 desc[UR36][R88.64+0x12], R93 ;  /* 0x0000125d58004986 */ /* 0x000fe2000c101524 */
[----:B------:R-:W-:Y:S01]  /*6370*/  ISETP.GT.AND P4, PT, R3, RZ, P2 ;  /* 0x000000ff0300720c */ /* 0x000fe20001784270 */
[----:B------:R-:W-:Y:S01]  /*6380*/  FMUL R64, R64, R104 ;  /* 0x0000006840407220 */ /* 0x000fe20000400000 */
[----:B------:R-:W-:Y:S01]  /*6390*/  F2FP.BF16.F32.PACK_AB R76, RZ, R76 ;  /* 0x0000004cff4c723e */ /* 0x000fe200000010ff */
[----:B------:R-:W-:Y:S01]  /*63a0*/  FMUL R65, R65, R104 ;  /* 0x0000006841417220 */ /* 0x000fe20000400000 */
[----:B------:R-:W-:Y:S01]  /*63b0*/  F2FP.BF16.F32.PACK_AB R77, RZ, R77 ;  /* 0x0000004dff4d723e */ /* 0x000fe200000010ff */
[----:B0-----:R-:W-:Y:S01]  /*63c0*/  @P3 IMAD.MOV.U32 R12, RZ, RZ, R14 ;  /* 0x000000ffff0c3224 */ /* 0x001fe200078e000e */
[----:B------:R-:W-:Y:S01]  /*63d0*/  F2FP.BF16.F32.PACK_AB R79, RZ, R79 ;  /* 0x0000004fff4f723e */ /* 0x000fe200000010ff */
[----:B------:R-:W-:Y:S01]  /*63e0*/  @P3 IMAD.MOV.U32 R13, RZ, RZ, R15 ;  /* 0x000000ffff0d3224 */ /* 0x000fe200078e000f */
[----:B------:R-:W-:Y:S01]  /*63f0*/  F2FP.BF16.F32.PACK_AB R78, RZ, R78 ;  /* 0x0000004eff4e723e */ /* 0x000fe200000010ff */
[-C--:B------:R-:W-:Y:S01]  /*6400*/  FMUL R67, R67, R104.reuse ;  /* 0x0000006843437220 */ /* 0x080fe20000400000 */
[----:B------:R-:W-:Y:S01]  /*6410*/  FMUL R66, R66, R104 ;  /* 0x0000006842427220 */ /* 0x000fe20000400000 */
[----:B------:R-:W-:Y:S01]  /*6420*/  F2FP.BF16.F32.PACK_AB R64, RZ, R64 ;  /* 0x00000040ff40723e */ /* 0x000fe200000010ff */
[----:B------:R0:W-:Y:S01]  /*6430*/  @P3 STG.E.U16 desc[UR36][R12.64+0x10], R94 ;  /* 0x0000105e0c003986 */ /* 0x0001e2000c101524 */
[----:B------:R-:W-:Y:S01]  /*6440*/  ISETP.GT.AND P3, PT, R3, 0x8, P2 ;  /* 0x000000080300780c */ /* 0x000fe20001764270 */
[-C--:B------:R-:W-:Y:S01]  /*6450*/  FMUL R68, R68, R104.reuse ;  /* 0x0000006844447220 */ /* 0x080fe20000400000 */
[----:B------:R-:W-:Y:S01]  /*6460*/  F2FP.BF16.F32.PACK_AB R65, RZ, R65 ;  /* 0x00000041ff41723e */ /* 0x000fe200000010ff */
[----:B------:R1:W-:Y:S01]  /*6470*/  @P1 STG.E.U16 desc[UR36][R14.64+0x12], R95 ;  /* 0x0000125f0e001986 */ /* 0x0003e2000c101524 */
[----:B------:R-:W-:Y:S01]  /*6480*/  ISETP.GT.AND P1, PT, R6, 0x18, PT ;  /* 0x000000180600780c */ /* 0x000fe20003f24270 */
[-C--:B------:R-:W-:Y:S01]  /*6490*/  FMUL R69, R69, R104.reuse ;  /* 0x0000006845457220 */ /* 0x080fe20000400000 */
[----:B------:R-:W-:Y:S01]  /*64a0*/  F2FP.BF16.F32.PACK_AB R67, RZ, R67 ;  /* 0x00000043ff43723e */ /* 0x000fe200000010ff */
[----:B------:R1:W-:Y:S01]  /*64b0*/  @P5 STG.E.U16 desc[UR36][R8.64+0x22], R81 ;  /* 0x0000225108005986 */ /* 0x0003e2000c101524 */
[C---:B------:R-:W-:Y:S01]  /*64c0*/  ISETP.GT.AND P5, PT, R3.reuse, 0x8, P0 ;  /* 0x000000080300780c */ /* 0x040fe200007a4270 */
[----:B------:R-:W-:Y:S01]  /*64d0*/  FMUL R70, R70, R104 ;  /* 0x0000006846467220 */ /* 0x000fe20000400000 */
[----:B------:R-:W-:Y:S01]  /*64e0*/  F2FP.BF16.F32.PACK_AB R66, RZ, R66 ;  /* 0x00000042ff42723e */ /* 0x000fe200000010ff */
[----:B------:R1:W-:Y:S01]  /*64f0*/  @P4 STG.E.U16 desc[UR36][R8.64+0x20], R80 ;  /* 0x0000205008004986 */ /* 0x0003e2000c101524 */
[----:B------:R-:W-:Y:S01]  /*6500*/  ISETP.GT.AND P4, PT, R3, RZ, P1 ;  /* 0x000000ff0300720c */ /* 0x000fe20000f84270 */
[----:B------:R-:W-:Y:S01]  /*6510*/  FMUL R71, R71, R104 ;  /* 0x0000006847477220 */ /* 0x000fe20000400000 */
[----:B------:R-:W-:Y:S01]  /*6520*/  F2FP.BF16.F32.PACK_AB R68, RZ, R68 ;  /* 0x00000044ff44723e */ /* 0x000fe200000010ff */
[----:B------:R1:W-:Y:S01]  /*6530*/  @P3 STG.E.U16 desc[UR36][R10.64+0x20], R82 ;  /* 0x000020520a003986 */ /* 0x0003e2000c101524 */
[----:B------:R-:W-:Y:S01]  /*6540*/  ISETP.GT.AND P3, PT, R6, 0x19, PT ;  /* 0x000000190600780c */ /* 0x000fe20003f64270 */
[-C--:B------:R-:W-:Y:S01]  /*6550*/  FMUL R56, R56, R104.reuse ;  /* 0x0000006838387220 */ /* 0x080fe20000400000 */
[----:B------:R-:W-:Y:S01]  /*6560*/  F2FP.BF16.F32.PACK_AB R69, RZ, R69 ;  /* 0x00000045ff45723e */ /* 0x000fe200000010ff */
[----:B------:R-:W-:Y:S01]  /*6570*/  FMUL R57, R57, R104 ;  /* 0x0000006839397220 */ /* 0x000fe20000400000 */
[----:B------:R-:W-:Y:S01]  /*6580*/  F2FP.BF16.F32.PACK_AB R70, RZ, R70 ;  /* 0x00000046ff46723e */ /* 0x000fe200000010ff */
[----:B------:R1:W-:Y:S01]  /*6590*/  @P5 STG.E.U16 desc[UR36][R10.64+0x22], R83 ;  /* 0x000022530a005986 */ /* 0x0003e2000c101524 */
[C---:B------:R-:W-:Y:S01]  /*65a0*/  ISETP.GT.AND P5, PT, R3.reuse, RZ, P3 ;  /* 0x000000ff0300720c */ /* 0x040fe20001fa4270 */
[-C--:B------:R-:W-:Y:S01]  /*65b0*/  FMUL R58, R58, R104.reuse ;  /* 0x000000683a3a7220 */ /* 0x080fe20000400000 */
[----:B------:R-:W-:Y:S01]  /*65c0*/  F2FP.BF16.F32.PACK_AB R71, RZ, R71 ;  /* 0x00000047ff47723e */ /* 0x000fe200000010ff */
[----:B------:R1:W-:Y:S01]  /*65d0*/  @P4 STG.E.U16 desc[UR36][R8.64+0x30], R84 ;  /* 0x0000305408004986 */ /* 0x0003e2000c101524 */
[----:B------:R-:W-:Y:S01]  /*65e0*/  ISETP.GT.AND P4, PT, R3, 0x8, P1 ;  /* 0x000000080300780c */ /* 0x000fe20000f84270 */
[----:B------:R-:W-:Y:S01]  /*65f0*/  FMUL R59, R59, R104 ;  /* 0x000000683b3b7220 */ /* 0x000fe20000400000 */
[----:B------:R-:W-:Y:S01]  /*6600*/  F2FP.BF16.F32.PACK_AB R56, RZ, R56 ;  /* 0x00000038ff38723e */ /* 0x000fe200000010ff */
[-C--:B------:R-:W-:Y:S01]  /*6610*/  FMUL R61, R61, R104.reuse ;  /* 0x000000683d3d7220 */ /* 0x080fe20000400000 */
[----:B------:R-:W-:Y:S01]  /*6620*/  F2FP.BF16.F32.PACK_AB R57, RZ, R57 ;  /* 0x00000039ff39723e */ /* 0x000fe200000010ff */
[----:B------:R-:W-:Y:S01]  /*6630*/  FMUL R60, R60, R104 ;  /* 0x000000683c3c7220 */ /* 0x000fe20000400000 */
[----:B------:R-:W-:Y:S01]  /*6640*/  F2FP.BF16.F32.PACK_AB R58, RZ, R58 ;  /* 0x0000003aff3a723e */ /* 0x000fe200000010ff */
[-C--:B------:R-:W-:Y:S01]  /*6650*/  FMUL R62, R62, R104.reuse ;  /* 0x000000683e3e7220 */ /* 0x080fe20000400000 */
[----:B------:R-:W-:Y:S01]  /*6660*/  F2FP.BF16.F32.PACK_AB R59, RZ, R59 ;  /* 0x0000003bff3b723e */ /* 0x000fe200000010ff */
[----:B------:R1:W-:Y:S01]  /*6670*/  @P5 STG.E.U16 desc[UR36][R8.64+0x32], R85 ;  /* 0x0000325508005986 */ /* 0x0003e2000c101524 */
[----:B------:R-:W-:Y:S01]  /*6680*/  ISETP.GT.AND P5, PT, R3, 0x8, P3 ;  /* 0x000000080300780c */ /* 0x000fe20001fa4270 */
[-C--:B------:R-:W-:Y:S01]  /*6690*/  FMUL R63, R63, R104.reuse ;  /* 0x000000683f3f7220 */ /* 0x080fe20000400000 */
[----:B------:R-:W-:Y:S01]  /*66a0*/  F2FP.BF16.F32.PACK_AB R61, RZ, R61 ;  /* 0x0000003dff3d723e */ /* 0x000fe200000010ff */
[----:B------:R1:W-:Y:S01]  /*66b0*/  @P4 STG.E.U16 desc[UR36][R10.64+0x30], R86 ;  /* 0x000030560a004986 */ /* 0x0003e2000c101524 */
[C---:B------:R-:W-:Y:S01]  /*66c0*/  ISETP.GT.AND P4, PT, R3.reuse, 0x80, P2 ;  /* 0x000000800300780c */ /* 0x040fe20001784270 */
[-C--:B------:R-:W-:Y:S01]  /*66d0*/  FMUL R48, R48, R104.reuse ;  /* 0x0000006830307220 */ /* 0x080fe20000400000 */
[----:B------:R-:W-:Y:S01]  /*66e0*/  ISETP.GT.AND P2, PT, R3, 0x88, P2 ;  /* 0x000000880300780c */ /* 0x000fe20001744270 */
[----:B------:R-:W-:Y:S01]  /*66f0*/  FMUL R49, R49, R104 ;  /* 0x0000006831317220 */ /* 0x000fe20000400000 */
[----:B------:R-:W-:Y:S01]  /*6700*/  F2FP.BF16.F32.PACK_AB R60, RZ, R60 ;  /* 0x0000003cff3c723e */ /* 0x000fe200000010ff */
[----:B------:R-:W-:Y:S01]  /*6710*/  FMUL R51, R51, R104 ;  /* 0x0000006833337220 */ /* 0x000fe20000400000 */
[----:B------:R-:W-:Y:S01]  /*6720*/  F2FP.BF16.F32.PACK_AB R62, RZ, R62 ;  /* 0x0000003eff3e723e */ /* 0x000fe200000010ff */
[----:B------:R-:W-:Y:S01]  /*6730*/  FMUL R50, R50, R104 ;  /* 0x0000006832327220 */ /* 0x000fe20000400000 */
[----:B------:R-:W-:Y:S01]  /*6740*/  F2FP.BF16.F32.PACK_AB R63, RZ, R63 ;  /* 0x0000003fff3f723e */ /* 0x000fe200000010ff */
[----:B------:R1:W-:Y:S01]  /*6750*/  @P5 STG.E.U16 desc[UR36][R10.64+0x32], R87 ;  /* 0x000032570a005986 */ /* 0x0003e2000c101524 */
[----:B0-----:R-:W-:Y:S01]  /*6760*/  IADD3 R12, P5, R23, R4, RZ ;  /* 0x00000004170c7210 */ /* 0x001fe20007fbe0ff */
[----:B------:R-:W-:Y:S01]  /*6770*/  FMUL R52, R52, R104 ;  /* 0x0000006834347220 */ /* 0x000fe20000400000 */
[----:B------:R-:W-:Y:S01]  /*6780*/  F2FP.BF16.F32.PACK_AB R48, RZ, R48 ;  /* 0x00000030ff30723e */ /* 0x000fe200000010ff */
[----:B------:R1:W-:Y:S01]  /*6790*/  @P4 STG.E.U16 desc[UR36][R4.64+0x20], R72 ;  /* 0x0000204804004986 */ /* 0x0003e2000c101524 */
[----:B------:R-:W-:Y:S01]  /*67a0*/  ISETP.GT.AND P4, PT, R3, 0x80, P0 ;  /* 0x000000800300780c */ /* 0x000fe20000784270 */
[----:B------:R-:W-:Y:S01]  /*67b0*/  IMAD.X R13, R7, 0x1, R5, P5 ;  /* 0x00000001070d7824 */ /* 0x000fe200028e0605 */
[----:B------:R-:W-:Y:S01]  /*67c0*/  ISETP.GT.AND P0, PT, R3, 0x88, P0 ;  /* 0x000000880300780c */ /* 0x000fe20000704270 */
[-C--:B------:R-:W-:Y:S01]  /*67d0*/  FMUL R53, R53, R104.reuse ;  /* 0x0000006835357220 */ /* 0x080fe20000400000 */
[----:B------:R-:W-:Y:S01]  /*67e0*/  F2FP.BF16.F32.PACK_AB R49, RZ, R49 ;  /* 0x00000031ff31723e */ /* 0x000fe200000010ff */
[-C--:B------:R-:W-:Y:S01]  /*67f0*/  FMUL R54, R54, R104.reuse ;  /* 0x0000006836367220 */ /* 0x080fe20000400000 */
[----:B------:R-:W-:Y:S01]  /*6800*/  F2FP.BF16.F32.PACK_AB R51, RZ, R51 ;  /* 0x00000033ff33723e */ /* 0x000fe200000010ff */
[----:B------:R-:W-:Y:S01]  /*6810*/  FMUL R55, R55, R104 ;  /* 0x0000006837377220 */ /* 0x000fe20000400000 */
[----:B------:R-:W-:Y:S01]  /*6820*/  F2FP.BF16.F32.PACK_AB R50, RZ, R50 ;  /* 0x00000032ff32723e */ /* 0x000fe200000010ff */
[----:B------:R-:W-:Y:S01]  /*6830*/  FMUL R40, R40, R104 ;  /* 0x0000006828287220 */ /* 0x000fe20000400000 */
[----:B------:R-:W-:Y:S01]  /*6840*/  F2FP.BF16.F32.PACK_AB R52, RZ, R52 ;  /* 0x00000034ff34723e */ /* 0x000fe200000010ff */
[-C--:B------:R-:W-:Y:S01]  /*6850*/  FMUL R41, R41, R104.reuse ;  /* 0x0000006829297220 */ /* 0x080fe20000400000 */
[----:B------:R-:W-:Y:S01]  /*6860*/  F2FP.BF16.F32.PACK_AB R53, RZ, R53 ;  /* 0x00000035ff35723e */ /* 0x000fe200000010ff */
[----:B------:R1:W-:Y:S01]  /*6870*/  @P4 STG.E.U16 desc[UR36][R4.64+0x22], R73 ;  /* 0x0000224904004986 */ /* 0x0003e2000c101524 */
[C---:B------:R-:W-:Y:S01]  /*6880*/  ISETP.GT.AND P4, PT, R3.reuse, 0x80, P1 ;  /* 0x000000800300780c */ /* 0x040fe20000f84270 */
[-C--:B------:R-:W-:Y:S01]  /*6890*/  FMUL R42, R42, R104.reuse ;  /* 0x000000682a2a7220 */ /* 0x080fe20000400000 */
[C---:B------:R-:W-:Y:S01]  /*68a0*/  ISETP.GT.AND P1, PT, R3.reuse, 0x88, P1 ;  /* 0x000000880300780c */ /* 0x040fe20000f24270 */
[----:B------:R1:W-:Y:S01]  /*68b0*/  @P2 STG.E.U16 desc[UR36][R12.64+0x20], R74 ;  /* 0x0000204a0c002986 */ /* 0x0003e2000c101524 */
[----:B------:R-:W-:Y:S01]  /*68c0*/  ISETP.GT.AND P2, PT, R3, 0x80, P3 ;  /* 0x000000800300780c */ /* 0x000fe20001f44270 */
[----:B------:R-:W-:Y:S01]  /*68d0*/  FMUL R43, R43, R104 ;  /* 0x000000682b2b7220 */ /* 0x000fe20000400000 */
[----:B------:R-:W-:Y:S01]  /*68e0*/  ISETP.GT.AND P3, PT, R3, 0x88, P3 ;  /* 0x000000880300780c */ /* 0x000fe20001f64270 */
[----:B------:R1:W-:Y:S01]  /*68f0*/  @P0 STG.E.U16 desc[UR36][R12.64+0x22], R75 ;  /* 0x0000224b0c000986 */ /* 0x0003e2000c101524 */
[----:B------:R-:W-:Y:S01]  /*6900*/  F2FP.BF16.F32.PACK_AB R54, RZ, R54 ;  /* 0x00000036ff36723e */ /* 0x000fe200000010ff */
[-C--:B------:R-:W-:Y:S01]  /*6910*/  FMUL R44, R44, R104.reuse ;  /* 0x000000682c2c7220 */ /* 0x080fe20000400000 */
[----:B------:R-:W-:Y:S01]  /*6920*/  F2FP.BF16.F32.PACK_AB R55, RZ, R55 ;  /* 0x00000037ff37723e */ /* 0x000fe200000010ff */
[----:B------:R-:W-:Y:S01]  /*6930*/  FMUL R45, R45, R104 ;  /* 0x000000682d2d7220 */ /* 0x000fe20000400000 */
[----:B------:R-:W-:Y:S01]  /*6940*/  F2FP.BF16.F32.PACK_AB R40, RZ, R40 ;  /* 0x00000028ff28723e */ /* 0x000fe200000010ff */
[----:B------:R1:W-:Y:S01]  /*6950*/  @P4 STG.E.U16 desc[UR36][R4.64+0x30], R76 ;  /* 0x0000304c04004986 */ /* 0x0003e2000c101524 */
[----:B------:R-:W-:Y:S01]  /*6960*/  F2FP.BF16.F32.PACK_AB R41, RZ, R41 ;  /* 0x00000029ff29723e */ /* 0x000fe200000010ff */
[----:B------:R-:W-:Y:S01]  /*6970*/  FMUL R46, R46, R104 ;  /* 0x000000682e2e7220 */ /* 0x000fe20000400000 */
[----:B------:R-:W-:Y:S01]  /*6980*/  F2FP.BF16.F32.PACK_AB R42, RZ, R42 ;  /* 0x0000002aff2a723e */ /* 0x000fe200000010ff */
[----:B------:R1:W-:Y:S01]  /*6990*/  @P2 STG.E.U16 desc[UR36][R4.64+0x32], R77 ;  /* 0x0000324d04002986 */ /* 0x0003e2000c101524 */
[C---:B------:R-:W-:Y:S01]  /*69a0*/  ISETP.GT.AND P2, PT, R6.reuse, 0x21, PT ;  /* 0x000000210600780c */ /* 0x040fe20003f44270 */
[-C--:B------:R-:W-:Y:S01]  /*69b0*/  FMUL R47, R47, R104.reuse ;  /* 0x000000682f2f7220 */ /* 0x080fe20000400000 */
[----:B------:R-:W-:Y:S01]  /*69c0*/  F2FP.BF16.F32.PACK_AB R43, RZ, R43 ;  /* 0x0000002bff2b723e */ /* 0x000fe200000010ff */
[----:B------:R1:W-:Y:S01]  /*69d0*/  @P3 STG.E.U16 desc[UR36][R12.64+0x32], R79 ;  /* 0x0000324f0c003986 */ /* 0x0003e2000c101524 */
[----:B------:R-:W-:Y:S01]  /*69e0*/  ISETP.GT.AND P3, PT, R6, 0x20, PT ;  /* 0x000000200600780c */ /* 0x000fe20003f64270 */
[-C--:B------:R-:W-:Y:S01]  /*69f0*/  FMUL R32, R32, R104.reuse ;  /* 0x0000006820207220 */ /* 0x080fe20000400000 */
[C---:B------:R-:W-:Y:S01]  /*6a00*/  ISETP.GT.AND P4, PT, R3.reuse, RZ, P2 ;  /* 0x000000ff0300720c */ /* 0x040fe20001784270 */
[----:B------:R1:W-:Y:S01]  /*6a10*/  @P1 STG.E.U16 desc[UR36][R12.64+0x30], R78 ;  /* 0x0000304e0c001986 */ /* 0x0003e2000c101524 */
[----:B------:R-:W-:Y:S01]  /*6a20*/  ISETP.GT.AND P0, PT, R3, RZ, P3 ;  /* 0x000000ff0300720c */ /* 0x000fe20001f04270 */
[-C--:B------:R-:W-:Y:S01]  /*6a30*/  FMUL R33, R33, R104.reuse ;  /* 0x0000006821217220 */ /* 0x080fe20000400000 */
[C---:B------:R-:W-:Y:S01]  /*6a40*/  ISETP.GT.AND P1, PT, R3.reuse, 0x8, P2 ;  /* 0x000000080300780c */ /* 0x040fe20001724270 */
[-C--:B------:R-:W-:Y:S01]  /*6a50*/  FMUL R34, R34, R104.reuse ;  /* 0x0000006822227220 */ /* 0x080fe20000400000 */
[----:B------:R-:W-:Y:S01]  /*6a60*/  ISETP.GT.AND P5, PT, R3, 0x8, P3 ;  /* 0x000000080300780c */ /* 0x000fe20001fa4270 */
[----:B------:R-:W-:Y:S01]  /*6a70*/  FMUL R35, R35, R104 ;  /* 0x0000006823237220 */ /* 0x000fe20000400000 */
        /* <DEDUP_REMOVED lines=15> */
[----:B------:R-:W-:Y:S01]  /*6b70*/  FMUL R24, R24, R104 ;  /* 0x0000006818187220 */ /* 0x000fe20000400000 */
[----:B------:R-:W-:Y:S01]  /*6b80*/  F2FP.BF16.F32.PACK_AB R34, RZ, R34 ;  /* 0x00000022ff22723e */ /* 0x000fe200000010ff */
[----:B------:R1:W-:Y:S01]  /*6b90*/  @P5 STG.E.U16 desc[UR36][R10.64+0x40], R66 ;  /* 0x000040420a005986 */ /* 0x0003e2000c101524 */
[----:B------:R-:W-:Y:S01]  /*6ba0*/  ISETP.GT.AND P5, PT, R3, RZ, P0 ;  /* 0x000000ff0300720c */ /* 0x000fe200007a4270 */
[-C--:B------:R-:W-:Y:S01]  /*6bb0*/  FMUL R25, R25, R104.reuse ;  /* 0x0000006819197220 */ /* 0x080fe20000400000 */
[----:B------:R-:W-:Y:S01]  /*6bc0*/  ISETP.GT.AND P4, PT, R3, RZ, P1 ;  /* 0x000000ff0300720c */ /* 0x000fe20000f84270 */
        /* <DEDUP_REMOVED lines=12> */
[----:B------:R-:W-:Y:S01]  /*6c90*/  FMUL R31, R31, R104 ;  /* 0x000000681f1f7220 */ /* 0x000fe20000400000 */
[----:B------:R-:W-:Y:S01]  /*6ca0*/  F2FP.BF16.F32.PACK_AB R24, RZ, R24 ;  /* 0x00000018ff18723e */ /* 0x000fe200000010ff */
[----:B------:R1:W-:Y:S01]  /*6cb0*/  @P4 STG.E.U16 desc[UR36][R8.64+0x52], R69 ;  /* 0x0000524508004986 */ /* 0x0003e2000c101524 */
[----:B------:R-:W-:-:S02]  /*6cc0*/  ISETP.GT.AND P4, PT, R3, 0x8, P1 ;  /* 0x000000080300780c */ /* 0x000fc40000f84270 */
[----:B------:R-:W-:Y:S02]  /*6cd0*/  F2FP.BF16.F32.PACK_AB R25, RZ, R25 ;  /* 0x00000019ff19723e */ /* 0x000fe400000010ff */
[----:B------:R-:W-:Y:S02]  /*6ce0*/  F2FP.BF16.F32.PACK_AB R26, RZ, R26 ;  /* 0x0000001aff1a723e */ /* 0x000fe400000010ff */
[----:B------:R-:W-:Y:S02]  /*6cf0*/  F2FP.BF16.F32.PACK_AB R27, RZ, R27 ;  /* 0x0000001bff1b723e */ /* 0x000fe400000010ff */
[----:B------:R-:W-:Y:S01]  /*6d00*/  F2FP.BF16.F32.PACK_AB R28, RZ, R28 ;  /* 0x0000001cff1c723e */ /* 0x000fe200000010ff */
[----:B------:R1:W-:Y:S01]  /*6d10*/  @P5 STG.E.U16 desc[UR36][R10.64+0x50], R70 ;  /* 0x000050460a005986 */ /* 0x0003e2000c101524 */
[C---:B------:R-:W-:Y:S02]  /*6d20*/  ISETP.GT.AND P5, PT, R3.reuse, 0x80, P3 ;  /* 0x000000800300780c */ /* 0x040fe40001fa4270 */
[C---:B------:R-:W-:Y:S01]  /*6d30*/  ISETP.GT.AND P3, PT, R3.reuse, 0x88, P3 ;  /* 0x000000880300780c */ /* 0x040fe20001f64270 */
[----:B------:R1:W-:Y:S01]  /*6d40*/  @P4 STG.E.U16 desc[UR36][R10.64+0x52], R71 ;  /* 0x000052470a004986 */ /* 0x0003e2000c101524 */
[----:B------:R-:W-:-:S02]  /*6d50*/  ISETP.GT.AND P4, PT, R3, 0x80, P2 ;  /* 0x000000800300780c */ /* 0x000fc40001784270 */
[C---:B------:R-:W-:Y:S02]  /*6d60*/  ISETP.GT.AND P2, PT, R3.reuse, 0x88, P2 ;  /* 0x000000880300780c */ /* 0x040fe40001744270 */
[----:B------:R-:W-:Y:S02]  /*6d70*/  F2FP.BF16.F32.PACK_AB R29, RZ, R29 ;  /* 0x0000001dff1d723e */ /* 0x000fe400000010ff */
[----:B------:R-:W-:Y:S02]  /*6d80*/  F2FP.BF16.F32.PACK_AB R30, RZ, R30 ;  /* 0x0000001eff1e723e */ /* 0x000fe400000010ff */
[----:B------:R-:W-:Y:S01]  /*6d90*/  F2FP.BF16.F32.PACK_AB R31, RZ, R31 ;  /* 0x0000001fff1f723e */ /* 0x000fe200000010ff */
[----:B------:R1:W-:Y:S04]  /*6da0*/  @P5 STG.E.U16 desc[UR36][R4.64+0x40], R56 ;  /* 0x0000403804005986 */ /* 0x0003e8000c101524 */
[----:B------:R1:W-:Y:S01]  /*6db0*/  @P4 STG.E.U16 desc[UR36][R4.64+0x42], R57 ;  /* 0x0000423904004986 */ /* 0x0003e2000c101524 */
[----:B------:R-:W-:-:S02]  /*6dc0*/  ISETP.GT.AND P4, PT, R3, 0x80, P0 ;  /* 0x000000800300780c */ /* 0x000fc40000784270 */
[C---:B------:R-:W-:Y:S01]  /*6dd0*/  ISETP.GT.AND P0, PT, R3.reuse, 0x88, P0 ;  /* 0x000000880300780c */ /* 0x040fe20000704270 */
[----:B------:R1:W-:Y:S01]  /*6de0*/  @P3 STG.E.U16 desc[UR36][R12.64+0x40], R58 ;  /* 0x0000403a0c003986 */ /* 0x0003e2000c101524 */
[C---:B------:R-:W-:Y:S02]  /*6df0*/  ISETP.GT.AND P3, PT, R3.reuse, 0x80, P1 ;  /* 0x000000800300780c */ /* 0x040fe40000f64270 */
[----:B------:R-:W-:Y:S01]  /*6e00*/  ISETP.GT.AND P1, PT, R3, 0x88, P1 ;  /* 0x000000880300780c */ /* 0x000fe20000f24270 */
[----:B------:R1:W-:Y:S01]  /*6e10*/  @P2 STG.E.U16 desc[UR36][R12.64+0x42], R59 ;  /* 0x0000423b0c002986 */ /* 0x0003e2000c101524 */
[----:B------:R-:W-:-:S05]  /*6e20*/  ISETP.GT.AND P2, PT, R6, 0x31, PT ;  /* 0x000000310600780c */ /* 0x000fca0003f44270 */
[----:B------:R1:W-:Y:S01]  /*6e30*/  @P4 STG.E.U16 desc[UR36][R4.64+0x50], R60 ;  /* 0x0000503c04004986 */ /* 0x0003e2000c101524 */
[----:B------:R-:W-:-:S03]  /*6e40*/  ISETP.GT.AND P4, PT, R3, RZ, P2 ;  /* 0x000000ff0300720c */ /* 0x000fc60001784270 */
[----:B------:R1:W-:Y:S01]  /*6e50*/  @P3 STG.E.U16 desc[UR36][R4.64+0x52], R61 ;  /* 0x0000523d04003986 */ /* 0x0003e2000c101524 */
[----:B------:R-:W-:-:S03]  /*6e60*/  ISETP.GT.AND P3, PT, R6, 0x30, PT ;  /* 0x000000300600780c */ /* 0x000fc60003f64270 */
[----:B------:R1:W-:Y:S01]  /*6e70*/  @P0 STG.E.U16 desc[UR36][R12.64+0x50], R62 ;  /* 0x0000503e0c000986 */ /* 0x0003e2000c101524 */
[C---:B------:R-:W-:Y:S02]  /*6e80*/  ISETP.GT.AND P0, PT, R3.reuse, RZ, P3 ;  /* 0x000000ff0300720c */ /* 0x040fe40001f04270 */
[C---:B------:R-:W-:Y:S01]  /*6e90*/  ISETP.GT.AND P5, PT, R3.reuse, 0x8, P3 ;  /* 0x000000080300780c */ /* 0x040fe20001fa4270 */
[----:B------:R1:W-:Y:S01]  /*6ea0*/  @P1 STG.E.U16 desc[UR36][R12.64+0x52], R63 ;  /* 0x0000523f0c001986 */ /* 0x0003e2000c101524 */
[----:B------:R-:W-:-:S03]  /*6eb0*/  ISETP.GT.AND P1, PT, R3, 0x8, P2 ;  /* 0x000000080300780c */ /* 0x000fc60001724270 */
[----:B------:R1:W-:Y:S06]  /*6ec0*/  @P4 STG.E.U16 desc[UR36][R8.64+0x62], R49 ;  /* 0x0000623108004986 */ /* 0x0003ec000c101524 */
[----:B------:R1:W-:Y:S01]  /*6ed0*/  @P0 STG.E.U16 desc[UR36][R8.64+0x60], R48 ;  /* 0x0000603008000986 */ /* 0x0003e2000c101524 */
[----:B------:R-:W-:-:S03]  /*6ee0*/  ISETP.GT.AND P0, PT, R6, 0x38, PT ;  /* 0x000000380600780c */ /* 0x000fc60003f04270 */
[----:B------:R1:W-:Y:S01]  /*6ef0*/  @P1 STG.E.U16 desc[UR36][R10.64+0x62], R51 ;  /* 0x000062330a001986 */ /* 0x0003e2000c101524 */
[----:B------:R-:W-:-:S03]  /*6f00*/  ISETP.GT.AND P1, PT, R6, 0x39, PT ;  /* 0x000000390600780c */ /* 0x000fc60003f24270 */
[----:B------:R1:W-:Y:S01]  /*6f10*/  @P5 STG.E.U16 desc[UR36][R10.64+0x60], R50 ;  /* 0x000060320a005986 */ /* 0x0003e2000c101524 */
[C---:B------:R-:W-:Y:S02]  /*6f20*/  ISETP.GT.AND P5, PT, R3.reuse, RZ, P0 ;  /* 0x000000ff0300720c */ /* 0x040fe400007a4270 */
[----:B------:R-:W-:-:S11]  /*6f30*/  ISETP.GT.AND P4, PT, R3, RZ, P1 ;  /* 0x000000ff0300720c */ /* 0x000fd60000f84270 */
[----:B------:R1:W-:Y:S01]  /*6f40*/  @P5 STG.E.U16 desc[UR36][R8.64+0x70], R52 ;  /* 0x0000703408005986 */ /* 0x0003e2000c101524 */
[----:B------:R-:W-:-:S03]  /*6f50*/  ISETP.GT.AND P5, PT, R3, 0x8, P0 ;  /* 0x000000080300780c */ /* 0x000fc600007a4270 */
[----:B------:R1:W-:Y:S01]  /*6f60*/  @P4 STG.E.U16 desc[UR36][R8.64+0x72], R53 ;  /* 0x0000723508004986 */ /* 0x0003e2000c101524 */
[----:B------:R-:W-:-:S09]  /*6f70*/  ISETP.GT.AND P4, PT, R3, 0x8, P1 ;  /* 0x000000080300780c */ /* 0x000fd20000f84270 */
[----:B------:R1:W-:Y:S01]  /*6f80*/  @P5 STG.E.U16 desc[UR36][R10.64+0x70], R54 ;  /* 0x000070360a005986 */ /* 0x0003e2000c101524 */
[C---:B------:R-:W-:Y:S02]  /*6f90*/  ISETP.GT.AND P5, PT, R3.reuse, 0x80, P3 ;  /* 0x000000800300780c */ /* 0x040fe40001fa4270 */
[C---:B------:R-:W-:Y:S01]  /*6fa0*/  ISETP.GT.AND P3, PT, R3.reuse, 0x88, P3 ;  /* 0x000000880300780c */ /* 0x040fe20001f64270 */
[----:B------:R1:W-:Y:S01]  /*6fb0*/  @P4 STG.E.U16 desc[UR36][R10.64+0x72], R55 ;  /* 0x000072370a004986 */ /* 0x0003e2000c101524 */
[C---:B------:R-:W-:Y:S02]  /*6fc0*/  ISETP.GT.AND P4, PT, R3.reuse, 0x80, P2 ;  /* 0x000000800300780c */ /* 0x040fe40001784270 */
[----:B------:R-:W-:-:S07]  /*6fd0*/  ISETP.GT.AND P2, PT, R3, 0x88, P2 ;  /* 0x000000880300780c */ /* 0x000fce0001744270 */
[----:B------:R1:W-:Y:S04]  /*6fe0*/  @P5 STG.E.U16 desc[UR36][R4.64+0x60], R40 ;  /* 0x0000602804005986 */ /* 0x0003e8000c101524 */
[----:B------:R1:W-:Y:S01]  /*6ff0*/  @P4 STG.E.U16 desc[UR36][R4.64+0x62], R41 ;  /* 0x0000622904004986 */ /* 0x0003e2000c101524 */
[C---:B------:R-:W-:Y:S02]  /*7000*/  ISETP.GT.AND P4, PT, R3.reuse, 0x80, P0 ;  /* 0x000000800300780c */ /* 0x040fe40000784270 */
[C---:B------:R-:W-:Y:S01]  /*7010*/  ISETP.GT.AND P0, PT, R3.reuse, 0x88, P0 ;  /* 0x000000880300780c */ /* 0x040fe20000704270 */
[----:B------:R1:W-:Y:S01]  /*7020*/  @P3 STG.E.U16 desc[UR36][R12.64+0x60], R42 ;  /* 0x0000602a0c003986 */ /* 0x0003e2000c101524 */
[C---:B------:R-:W-:Y:S02]  /*7030*/  ISETP.GT.AND P3, PT, R3.reuse, 0x80, P1 ;  /* 0x000000800300780c */ /* 0x040fe40000f64270 */
[----:B------:R-:W-:Y:S01]  /*7040*/  ISETP.GT.AND P1, PT, R3, 0x88, P1 ;  /* 0x000000880300780c */ /* 0x000fe20000f24270 */
[----:B------:R1:W-:Y:S06]  /*7050*/  @P2 STG.E.U16 desc[UR36][R12.64+0x62], R43 ;  /* 0x0000622b0c002986 */ /* 0x0003ec000c101524 */
[----:B------:R1:W-:Y:S04]  /*7060*/  @P4 STG.E.U16 desc[UR36][R4.64+0x70], R44 ;  /* 0x0000702c04004986 */ /* 0x0003e8000c101524 */
[----:B------:R1:W-:Y:S01]  /*7070*/  @P3 STG.E.U16 desc[UR36][R4.64+0x72], R45 ;  /* 0x0000722d04003986 */ /* 0x0003e2000c101524 */
[----:B------:R-:W-:-:S03]  /*7080*/  ISETP.GT.AND P3, PT, R6, 0x40, PT ;  /* 0x000000400600780c */ /* 0x000fc60003f64270 */
[----:B------:R1:W-:Y:S01]  /*7090*/  @P0 STG.E.U16 desc[UR36][R12.64+0x70], R46 ;  /* 0x0000702e0c000986 */ /* 0x0003e2000c101524 */
[----:B------:R-:W-:Y:S02]  /*70a0*/  ISETP.GT.AND P0, PT, R6, 0x41, PT ;  /* 0x000000410600780c */ /* 0x000fe40003f04270 */
[C---:B------:R-:W-:Y:S01]  /*70b0*/  ISETP.GT.AND P4, PT, R3.reuse, 0x8, P3 ;  /* 0x000000080300780c */ /* 0x040fe20001f84270 */
[----:B------:R1:W-:Y:S01]  /*70c0*/  @P1 STG.E.U16 desc[UR36][R12.64+0x72], R47 ;  /* 0x0000722f0c001986 */ /* 0x0003e2000c101524 */
[C---:B------:R-:W-:Y:S02]  /*70d0*/  ISETP.GT.AND P1, PT, R3.reuse, RZ, P3 ;  /* 0x000000ff0300720c */ /* 0x040fe40001f24270 */
[C---:B------:R-:W-:Y:S02]  /*70e0*/  ISETP.GT.AND P2, PT, R3.reuse, RZ, P0 ;  /* 0x000000ff0300720c */ /* 0x040fe40000744270 */
[----:B------:R-:W-:-:S09]  /*70f0*/  ISETP.GT.AND P5, PT, R3, 0x8, P0 ;  /* 0x000000080300780c */ /* 0x000fd200007a4270 */
[----:B------:R1:W-:Y:S01]  /*7100*/  @P1 STG.E.U16 desc[UR36][R8.64+0x80], R32 ;  /* 0x0000802008001986 */ /* 0x0003e2000c101524 */
[----:B------:R-:W-:-:S03]  /*7110*/  ISETP.GT.AND P1, PT, R6, 0x48, PT ;  /* 0x000000480600780c */ /* 0x000fc60003f24270 */
[----:B------:R1:W-:Y:S01]  /*7120*/  @P2 STG.E.U16 desc[UR36][R8.64+0x82], R33 ;  /* 0x0000822108002986 */ /* 0x0003e2000c101524 */
[----:B------:R-:W-:-:S03]  /*7130*/  ISETP.GT.AND P2, PT, R6, 0x49, PT ;  /* 0x000000490600780c */ /* 0x000fc60003f44270 */
[----:B------:R1:W-:Y:S01]  /*7140*/  @P4 STG.E.U16 desc[UR36][R10.64+0x80], R34 ;  /* 0x000080220a004986 */ /* 0x0003e2000c101524 */
[----:B------:R-:W-:-:S03]  /*7150*/  ISETP.GT.AND P4, PT, R3, RZ, P2 ;  /* 0x000000ff0300720c */ /* 0x000fc60001784270 */
[----:B------:R1:W-:Y:S01]  /*7160*/  @P5 STG.E.U16 desc[UR36][R10.64+0x82], R35 ;  /* 0x000082230a005986 */ /* 0x0003e2000c101524 */
[----:B------:R-:W-:-:S09]  /*7170*/  ISETP.GT.AND P5, PT, R3, RZ, P1 ;  /* 0x000000ff0300720c */ /* 0x000fd20000fa4270 */
        /* <DEDUP_REMOVED lines=10> */
[----:B------:R1:W-:Y:S01]  /*7220*/  @P4 STG.E.U16 desc[UR36][R4.64+0x80], R24 ;  /* 0x0000801804004986 */ /* 0x0003e2000c101524 */
[C---:B------:R-:W-:Y:S02]  /*7230*/  ISETP.GT.AND P4, PT, R3.reuse, 0x80, P1 ;  /* 0x000000800300780c */ /* 0x040fe40000f84270 */
[C---:B------:R-:W-:Y:S01]  /*7240*/  ISETP.GT.AND P1, PT, R3.reuse, 0x88, P1 ;  /* 0x000000880300780c */ /* 0x040fe20000f24270 */
[----:B------:R1:W-:Y:S01]  /*7250*/  @P5 STG.E.U16 desc[UR36][R4.64+0x82], R25 ;  /* 0x0000821904005986 */ /* 0x0003e2000c101524 */
[C---:B------:R-:W-:Y:S02]  /*7260*/  ISETP.GT.AND P5, PT, R3.reuse, 0x80, P2 ;  /* 0x000000800300780c */ /* 0x040fe400017a4270 */
[----:B------:R-:W-:Y:S01]  /*7270*/  ISETP.GT.AND P2, PT, R3, 0x88, P2 ;  /* 0x000000880300780c */ /* 0x000fe20001744270 */
[----:B------:R1:W-:Y:S04]  /*7280*/  @P3 STG.E.U16 desc[UR36][R12.64+0x80], R26 ;  /* 0x0000801a0c003986 */ /* 0x0003e8000c101524 */
[----:B------:R1:W-:Y:S04]  /*7290*/  @P0 STG.E.U16 desc[UR36][R12.64+0x82], R27 ;  /* 0x0000821b0c000986 */ /* 0x0003e8000c101524 */
[----:B------:R1:W-:Y:S04]  /*72a0*/  @P4 STG.E.U16 desc[UR36][R4.64+0x90], R28 ;  /* 0x0000901c04004986 */ /* 0x0003e8000c101524 */
[----:B------:R1:W-:Y:S04]  /*72b0*/  @P5 STG.E.U16 desc[UR36][R4.64+0x92], R29 ;  /* 0x0000921d04005986 */ /* 0x0003e8000c101524 */
[----:B------:R1:W-:Y:S04]  /*72c0*/  @P1 STG.E.U16 desc[UR36][R12.64+0x90], R30 ;  /* 0x0000901e0c001986 */ /* 0x0003e8000c101524 */
[----:B------:R1:W-:Y:S02]  /*72d0*/  @P2 STG.E.U16 desc[UR36][R12.64+0x92], R31 ;  /* 0x0000921f0c002986 */ /* 0x0003e4000c101524 */
.L_x_185:
[----:B------:R-:W-:Y:S05]  /*72e0*/  BSYNC B0 ;  /* 0x0000000000007941 */ /* 0x000fea0003800000 */
.L_x_29:
[----:B------:R-:W-:Y:S01]  /*72f0*/  ULDC UR4, c[0x0][0xc] ;  /* 0x0000030000047ab9 */ /* 0x000fe20000000800 */
[----:B------:R-:W-:Y:S01]  /*7300*/  ULDC UR5, c[0x0][0x10] ;  /* 0x0000040000057ab9 */ /* 0x000fe20000000800 */
[----:B------:R-:W2:Y:S01]  /*7310*/  LDC R3, c[0x0][0x14] ;  /* 0x00000500ff037b82 */ /* 0x000ea20000000800 */
[----:B------:R-:W-:Y:S01]  /*7320*/  UIMAD.WIDE.U32 UR4, UR4, UR5, URZ ;  /* 0x00000005040472a5 */ /* 0x000fe2000f8e003f */
[----:B------:R-:W-:Y:S02]  /*7330*/  IMAD.MOV.U32 R107, RZ, RZ, -0x1 ;  /* 0xffffffffff6b7424 */ /* 0x000fe400078e00ff */
[----:B------:R-:W-:-:S03]  /*7340*/  IMAD.MOV.U32 R23, RZ, RZ, -0x1 ;  /* 0xffffffffff177424 */ /* 0x000fc600078e00ff */
[----:B--2---:R-:W-:-:S04]  /*7350*/  IMAD.WIDE.U32 R16, R3, UR4, R16 ;  /* 0x0000000403107c25 */ /* 0x004fc8000f8e0010 */
[----:B------:R-:W-:Y:S01]  /*7360*/  IMAD R3, R3, UR5, RZ ;  /* 0x0000000503037c24 */ /* 0x000fe2000f8e02ff */
[----:B------:R-:W-:Y:S02]  /*7370*/  ULDC.64 UR4, c[0x0][0x650] ;  /* 0x0001940000047ab9 */ /* 0x000fe40000000a00 */
[----:B------:R-:W-:Y:S01]  /*7380*/  ISETP.GE.U32.AND P0, PT, R16, UR4, PT ;  /* 0x0000000410007c0c */ /* 0x000fe2000bf06070 */
[--C-:B------:R-:W-:Y:S01]  /*7390*/  IMAD.IADD R17, R17, 0x1, R3.reuse ;  /* 0x0000000111117824 */ /* 0x100fe200078e0203 */
[----:B------:R-:W-:-:S04]  /*73a0*/  PRMT R3, RZ, 0x7610, R3 ;  /* 0x00007610ff037816 */ /* 0x000fc80000000003 */
[----:B------:R-:W-:-:S13]  /*73b0*/  ISETP.GE.U32.AND.EX P0, PT, R17, UR5, PT, P0 ;  /* 0x0000000511007c0c */ /* 0x000fda000bf06100 */
[----:B------:R-:W-:Y:S05]  /*73c0*/  @P0 BRA `(.L_x_186) ;  /* 0x0000000400640947 */ /* 0x000fea0003800000 */
[----:B-1-3--:R-:W1:Y:S01]  /*73d0*/  S2R R12, SR_CTAID.X ;  /* 0x00000000000c7919 */ /* 0x00ae620000002500 */
[----:B0-----:R-:W0:Y:S01]  /*73e0*/  LDC.64 R10, c[0x0][0x628] ;  /* 0x00018a00ff0a7b82 */ /* 0x001e220000000a00 */
[----:B------:R-:W-:Y:S01]  /*73f0*/  ULDC UR4, c[0x0][0x150] ;  /* 0x0000540000047ab9 */ /* 0x000fe20000000800 */
[----:B------:R-:W-:Y:S01]  /*7400*/  IMAD.MOV.U32 R8, RZ, RZ, R16 ;  /* 0x000000ffff087224 */ /* 0x000fe200078e0010 */
[----:B------:R-:W2:Y:S01]  /*7410*/  S2R R24, SR_CTAID.Y ;  /* 0x0000000000187919 */ /* 0x000ea20000002600 */
[----:B------:R-:W-:-:S04]  /*7420*/  IMAD.MOV.U32 R9, RZ, RZ, R17 ;  /* 0x000000ffff097224 */ /* 0x000fc800078e0011 */
[----:B------:R-:W3:Y:S08]  /*7430*/  LDC R21, c[0x0][0x144] ;  /* 0x00005100ff157b82 */ /* 0x000ef00000000800 */
[----:B------:R-:W2:Y:S08]  /*7440*/  LDC R0, c[0x0][0x630] ;  /* 0x00018c00ff007b82 */ /* 0x000eb00000000800 */
[----:B----4-:R-:W4:Y:S01]  /*7450*/  LDC.64 R14, c[0x0][0x620] ;  /* 0x00018800ff0e7b82 */ /* 0x010f220000000a00 */
[----:B0-----:R-:W-:-:S04]  /*7460*/  ISETP.NE.U32.AND P0, PT, R10, RZ, PT ;  /* 0x000000ff0a00720c */ /* 0x001fc80003f05070 */
[----:B------:R-:W-:Y:S02]  /*7470*/  ISETP.NE.AND.EX P0, PT, R11, RZ, PT, P0 ;  /* 0x000000ff0b00720c */ /* 0x000fe40003f05300 */
[----:B-1----:R-:W-:-:S05]  /*7480*/  I2FP.F32.U32 R3, R12 ;  /* 0x0000000c00037245 */ /* 0x002fca0000201000 */
[----:B------:R-:W-:-:S04]  /*7490*/  FMUL R3, R3, UR4 ;  /* 0x0000000403037c20 */ /* 0x000fc80008400000 */
[----:B------:R0:W1:Y:S02]  /*74a0*/  F2I.U32.TRUNC.NTZ R20, R3 ;  /* 0x0000000300147305 */ /* 0x000064000020f000 */
[----:B--23--:R-:W-:Y:S05]  /*74b0*/  @!P0 BRA `(.L_x_187) ;  /* 0x0000000000288947 */ /* 0x00cfea0003800000 */
[----:B0-----:R-:W0:Y:S02]  /*74c0*/  LDC R3, c[0x0][0x634] ;  /* 0x00018d00ff037b82 */ /* 0x001e240000000800 */
        /* <DEDUP_REMOVED lines=9> */
.L_x_187:
[----:B------:R-:W2:Y:S01]  /*7560*/  LDC.64 R28, c[0x0][0x640] ;  /* 0x00019000ff1c7b82 */ /* 0x000ea20000000a00 */
[-CC-:B------:R-:W-:Y:S01]  /*7570*/  SHF.R.U64 R23, R8, R0.reuse, R9.reuse ;  /* 0x0000000008177219 */ /* 0x180fe20000001209 */
[----:B-1----:R-:W-:Y:S01]  /*7580*/  IMAD.MOV R20, RZ, RZ, -R20 ;  /* 0x000000ffff147224 */ /* 0x002fe200078e0a14 */
[----:B------:R-:W-:Y:S01]  /*7590*/  SHF.R.U32.HI R0, RZ, R0, R9 ;  /* 0x00000000ff007219 */ /* 0x000fe20000011609 */
[----:B------:R-:W-:Y:S01]  /*75a0*/  ULDC UR4, c[0x0][0x154] ;  /* 0x0000550000047ab9 */ /* 0x000fe20000000800 */
[----:B0-----:R-:W-:Y:S01]  /*75b0*/  IADD3 R3, P0, RZ, -R23, RZ ;  /* 0x80000017ff037210 */ /* 0x001fe20007f1e0ff */
[----:B------:R-:W-:Y:S02]  /*75c0*/  IMAD R21, R21, R20, R12 ;  /* 0x0000001415157224 */ /* 0x000fe400078e020c */
[----:B------:R-:W0:Y:S01]  /*75d0*/  LDC R6, c[0x0][0x618] ;  /* 0x00018600ff067b82 */ /* 0x000e220000000800 */
[----:B------:R-:W-:Y:S02]  /*75e0*/  IMAD.MOV.U32 R7, RZ, RZ, 0x1 ;  /* 0x00000001ff077424 */ /* 0x000fe400078e00ff */
[----:B------:R-:W-:-:S04]  /*75f0*/  IMAD.X R5, RZ, RZ, ~R0, P0 ;  /* 0x000000ffff057224 */ /* 0x000fc800000e0e00 */
[-C--:B----4-:R-:W-:Y:S01]  /*7600*/  IMAD R0, R5, R14.reuse, RZ ;  /* 0x0000000e05007224 */ /* 0x090fe200078e02ff */
[----:B------:R-:W1:Y:S01]  /*7610*/  LDC R8, c[0x0][0x608] ;  /* 0x00018200ff087b82 */ /* 0x000e620000000800 */
[----:B------:R-:W-:-:S04]  /*7620*/  IMAD.WIDE.U32 R4, R3, R14, R16 ;  /* 0x0000000e03047225 */ /* 0x000fc800078e0010 */
[----:B------:R-:W-:Y:S01]  /*7630*/  IMAD R3, R3, R15, R0 ;  /* 0x0000000f03037224 */ /* 0x000fe200078e0200 */
[----:B------:R-:W-:Y:S02]  /*7640*/  I2FP.F32.U32 R0, R24 ;  /* 0x0000001800007245 */ /* 0x000fe40000201000 */
[----:B------:R-:W3:Y:S01]  /*7650*/  LDC R26, c[0x0][0x658] ;  /* 0x00019600ff1a7b82 */ /* 0x000ee20000000800 */
[----:B------:R-:W-:Y:S01]  /*7660*/  IMAD.IADD R3, R5, 0x1, R3 ;  /* 0x0000000105037824 */ /* 0x000fe200078e0203 */
[----:B--2---:R-:W-:Y:S01]  /*7670*/  ISETP.NE.U32.AND P0, PT, R28, RZ, PT ;  /* 0x000000ff1c00720c */ /* 0x004fe20003f05070 */
[----:B------:R-:W-:Y:S01]  /*7680*/  FMUL R0, R0, UR4 ;  /* 0x0000000400007c20 */ /* 0x000fe20008400000 */
[----:B------:R-:W-:Y:S02]  /*7690*/  IMAD.MOV.U32 R5, RZ, RZ, -0x1 ;  /* 0xffffffffff057424 */ /* 0x000fe400078e00ff */
[----:B------:R-:W-:Y:S01]  /*76a0*/  ISETP.NE.AND.EX P0, PT, R29, RZ, PT, P0 ;  /* 0x000000ff1d00720c */ /* 0x000fe20003f05300 */
[----:B------:R2:W4:Y:S01]  /*76b0*/  F2I.U32.TRUNC.NTZ R13, R0 ;  /* 0x00000000000d7305 */ /* 0x000522000020f000 */
[----:B------:R-:W2:Y:S01]  /*76c0*/  LDC R15, c[0x0][0x148] ;  /* 0x00005200ff0f7b82 */ /* 0x000ea20000000800 */
[----:B0-----:R-:W-:-:S02]  /*76d0*/  SHF.R.U64 R12, R4, R6, R3 ;  /* 0x00000006040c7219 */ /* 0x001fc40000001203 */
[----:B------:R-:W-:-:S05]  /*76e0*/  SHF.R.U32.HI R3, RZ, R6, R3 ;  /* 0x00000006ff037219 */ /* 0x000fca0000011603 */
[----:B------:R-:W0:Y:S01]  /*76f0*/  LDC R20, c[0x0][0x600] ;  /* 0x00018000ff147b82 */ /* 0x000e220000000800 */
[-CC-:B-1----:R-:W-:Y:S02]  /*7700*/  SHF.R.U64 R10, R12, R8.reuse, R3.reuse ;  /* 0x000000080c0a7219 */ /* 0x182fe40000001203 */
[----:B------:R-:W-:-:S05]  /*7710*/  SHF.R.U32.HI R3, RZ, R8, R3 ;  /* 0x00000008ff037219 */ /* 0x000fca0000011603 */
[----:B------:R-:W1:Y:S01]  /*7720*/  LDC R27, c[0x0][0x648] ;  /* 0x00019200ff1b7b82 */ /* 0x000e620000000800 */
[-C--:B---3--:R-:W-:Y:S02]  /*7730*/  SHF.L.U32 R4, R5, R26.reuse, RZ ;  /* 0x0000001a05047219 */ /* 0x088fe400000006ff */
[-CC-:B------:R-:W-:Y:S02]  /*7740*/  SHF.R.U64 R14, R10, R26.reuse, R3.reuse ;  /* 0x0000001a0a0e7219 */ /* 0x180fe40000001203 */
[----:B------:R-:W-:Y:S02]  /*7750*/  SHF.R.U32.HI R5, RZ, R26, R3 ;  /* 0x0000001aff057219 */ /* 0x000fe40000011603 */
[----:B------:R-:W-:Y:S01]  /*7760*/  LOP3.LUT R25, RZ, R4, RZ, 0x33, !PT ;  /* 0x00000004ff197212 */ /* 0x000fe200078e33ff */
[----:B------:R-:W3:Y:S01]  /*7770*/  LDC R30, c[0x0][0x638] ;  /* 0x00018e00ff1e7b82 */ /* 0x000ee20000000800 */
[----:B------:R-:W-:Y:S01]  /*7780*/  SHF.L.U32 R26, R7, R26, RZ ;  /* 0x0000001a071a7219 */ /* 0x000fe200000006ff */
[----:B------:R-:W-:-:S06]  /*7790*/  IMAD.MOV.U32 R4, RZ, RZ, R14 ;  /* 0x000000ffff047224 */ /* 0x000fcc00078e000e */
[----:B------:R-:W0:Y:S01]  /*77a0*/  LDC R31, c[0x0][0x610] ;  /* 0x00018400ff1f7b82 */ /* 0x000e220000000800 */
[----:B----4-:R-:W-:Y:S05]  /*77b0*/  @!P0 BRA `(.L_x_188) ;  /* 0x0000000000288947 */ /* 0x010fea0003800000 */
[----:B------:R-:W4:Y:S02]  /*77c0*/  LDC R3, c[0x0][0x64c] ;  /* 0x00019300ff037b82 */ /* 0x000f240000000800 */
[----:B----4-:R-:W-:-:S05]  /*77d0*/  IADD3 R3, P0, R14, R3, RZ ;  /* 0x000000030e037210 */ /* 0x010fca0007f1e0ff */
        /* <DEDUP_REMOVED lines=8> */
.L_x_188:
[----:B------:R-:W-:Y:S01]  /*7860*/  ISETP.NE.AND P0, PT, R2, 0x1, PT ;  /* 0x000000010200780c */ /* 0x000fe20003f05270 */
[----:B0-----:R-:W-:Y:S01]  /*7870*/  VIADD R7, R20, 0xffffffff ;  /* 0xffffffff14077836 */ /* 0x001fe20000000000 */
[----:B-12---:R-:W-:Y:S01]  /*7880*/  SHF.R.U64 R0, R4, R27, R5 ;  /* 0x0000001b04007219 */ /* 0x006fe20000001205 */
[----:B------:R-:W-:Y:S01]  /*7890*/  IMAD.MOV R13, RZ, RZ, -R13 ;  /* 0x000000ffff0d7224 */ /* 0x000fe200078e0a0d */
[----:B------:R-:W-:Y:S01]  /*78a0*/  LOP3.LUT R5, R10, R25, RZ, 0xc0, !PT ;  /* 0x000000190a057212 */ /* 0x000fe200078ec0ff */
[----:B------:R-:W-:Y:S01]  /*78b0*/  IMAD.MOV.U32 R4, RZ, RZ, 0x1 ;  /* 0x00000001ff047424 */ /* 0x000fe200078e00ff */
[----:B------:R-:W-:Y:S01]  /*78c0*/  LOP3.LUT R12, R12, R7, RZ, 0xc0, !PT ;  /* 0x000000070c0c7212 */ /* 0x000fe200078ec0ff */
[----:B------:R-:W-:Y:S02]  /*78d0*/  IMAD.MOV R3, RZ, RZ, -R0 ;  /* 0x000000ffff037224 */ /* 0x000fe400078e0a00 */
[----:B------:R-:W-:Y:S02]  /*78e0*/  IMAD R0, R26, R0, R5 ;  /* 0x000000001a007224 */ /* 0x000fe400078e0205 */
[----:B---3--:R-:W-:-:S02]  /*78f0*/  IMAD R3, R3, R30, R14 ;  /* 0x0000001e03037224 */ /* 0x008fc400078e020e */
[----:B------:R-:W-:Y:S02]  /*7900*/  @P0 IMAD R21, R15, R13, R24 ;  /* 0x0000000d0f150224 */ /* 0x000fe400078e0218 */
[----:B------:R-:W-:Y:S01]  /*7910*/  IMAD R5, R3, R20, R12 ;  /* 0x0000001403057224 */ /* 0x000fe200078e020c */
[----:B------:R-:W-:Y:S01]  /*7920*/  PRMT R3, R4, 0x7610, R3 ;  /* 0x0000761004037816 */ /* 0x000fe20000000003 */
[----:B------:R-:W-:-:S05]  /*7930*/  IMAD R0, R0, R31, R21 ;  /* 0x0000001f00007224 */ /* 0x000fca00078e0215 */
[----:B------:R-:W-:Y:S02]  /*7940*/  SEL R107, R5, R0, !P0 ;  /* 0x00000000056b7207 */ /* 0x000fe40004000000 */
[----:B------:R-:W-:-:S07]  /*7950*/  SEL R0, R0, R5, !P0 ;  /* 0x0000000500007207 */ /* 0x000fce0004000000 */
.L_x_186:
[----:B------:R-:W-:Y:S01]  /*7960*/  LOP3.LUT P0, RZ, R3, 0xff, RZ, 0xc0, !PT ;  /* 0x000000ff03ff7812 */ /* 0x000fe2000780c0ff */
[----:B------:R-:W-:-:S12]  /*7970*/  IMAD.MOV.U32 R106, RZ, RZ, R0 ;  /* 0x000000ffff6a7224 */ /* 0x000fd800078e0000 */
[----:B------:R-:W-:Y:S05]  /*7980*/  @P0 BRA `(.L_x_189) ;  /* 0xffffff9400fc0947 */ /* 0x000fea000383ffff */
[----:B------:R-:W-:Y:S05]  /*7990*/  EXIT ;  /* 0x000000000000794d */ /* 0x000fea0003800000 */
.L_x_4:
[----:B0-----:R-:W-:Y:S01]  /*79a0*/  ULDC.64 UR4, c[0x0][0x650] ;  /* 0x0001940000047ab9 */ /* 0x001fe20000000a00 */
        /* <DEDUP_REMOVED lines=25> */
.L_x_191:
[--C-:B------:R-:W-:Y:S01]  /*7b40*/  SHF.R.U64 R12, R10, R14, R11.reuse ;  /* 0x0000000e0a0c7219 */ /* 0x100fe2000000120b */
[----:B------:R-:W0:Y:S01]  /*7b50*/  LDC R22, c[0x0][0x618] ;  /* 0x00018600ff167b82 */ /* 0x000e220000000800 */
[----:B------:R-:W-:Y:S01]  /*7b60*/  I2FP.F32.U32 R6, R4 ;  /* 0x0000000400067245 */ /* 0x000fe20000201000 */
[----:B------:R-:W-:Y:S01]  /*7b70*/  ULDC UR4, c[0x0][0x150] ;  /* 0x0000540000047ab9 */ /* 0x000fe20000000800 */
[----:B------:R-:W-:Y:S02]  /*7b80*/  SHF.R.U32.HI R5, RZ, R14, R11 ;  /* 0x0000000eff057219 */ /* 0x000fe4000001160b */
[----:B------:R-:W-:Y:S01]  /*7b90*/  IADD3 R9, P0, RZ, -R12, RZ ;  /* 0x8000000cff097210 */ /* 0x000fe20007f1e0ff */
[----:B------:R-:W-:Y:S01]  /*7ba0*/  FMUL R11, R6, UR4 ;  /* 0x00000004060b7c20 */ /* 0x000fe20008400000 */
[----:B------:R-:W-:Y:S01]  /*7bb0*/  ULDC UR4, c[0x0][0x154] ;  /* 0x0000550000047ab9 */ /* 0x000fe20000000800 */
[----:B------:R-:W1:Y:S02]  /*7bc0*/  LDC.64 R24, c[0x0][0x640] ;  /* 0x00019000ff187b82 */ /* 0x000e640000000a00 */
[----:B------:R-:W-:-:S02]  /*7bd0*/  IMAD.X R5, RZ, RZ, ~R5, P0 ;  /* 0x000000ffff057224 */ /* 0x000fc400000e0e05 */
[----:B------:R-:W2:Y:S01]  /*7be0*/  F2I.U32.TRUNC.NTZ R11, R11 ;  /* 0x0000000b000b7305 */ /* 0x000ea2000020f000 */
[----:B------:R-:W-:-:S03]  /*7bf0*/  IMAD.WIDE.U32 R6, R9, R20, R16 ;  /* 0x0000001409067225 */ /* 0x000fc600078e0010 */
[----:B------:R-:W3:Y:S01]  /*7c00*/  LDC R13, c[0x0][0x144] ;  /* 0x00005100ff0d7b82 */ /* 0x000ee20000000800 */
[----:B------:R-:W-:-:S04]  /*7c10*/  IMAD R8, R5, R20, RZ ;  /* 0x0000001405087224 */ /* 0x000fc800078e02ff */
[----:B------:R-:W-:Y:S02]  /*7c20*/  IMAD R5, R9, R21, R8 ;  /* 0x0000001509057224 */ /* 0x000fe400078e0208 */
[----:B------:R-:W-:Y:S01]  /*7c30*/  IMAD.MOV.U32 R8, RZ, RZ, -0x1 ;  /* 0xffffffffff087424 */ /* 0x000fe200078e00ff */
[----:B------:R-:W4:Y:S01]  /*7c40*/  LDC R14, c[0x0][0x608] ;  /* 0x00018200ff0e7b82 */ /* 0x000f220000000800 */
[----:B------:R-:W-:Y:S01]  /*7c50*/  IMAD.IADD R5, R7, 0x1, R5 ;  /* 0x0000000107057824 */ /* 0x000fe200078e0205 */
[----:B------:R-:W-:-:S04]  /*7c60*/  I2FP.F32.U32 R7, R3 ;  /* 0x0000000300077245 */ /* 0x000fc80000201000 */
[-C--:B0-----:R-:W-:Y:S01]  /*7c70*/  SHF.R.U64 R10, R6, R22.reuse, R5 ;  /* 0x00000016060a7219 */ /* 0x081fe20000001205 */
[----:B--2---:R-:W-:Y:S01]  /*7c80*/  IMAD.MOV R6, RZ, RZ, -R11 ;  /* 0x000000ffff067224 */ /* 0x004fe200078e0a0b */
[----:B------:R-:W0:Y:S01]  /*7c90*/  LDC R9, c[0x0][0x658] ;  /* 0x00019600ff097b82 */ /* 0x000e220000000800 */
[----:B-1----:R-:W-:Y:S01]  /*7ca0*/  ISETP.NE.U32.AND P0, PT, R24, RZ, PT ;  /* 0x000000ff1800720c */ /* 0x002fe20003f05070 */
[----:B------:R-:W-:Y:S01]  /*7cb0*/  FMUL R7, R7, UR4 ;  /* 0x0000000407077c20 */ /* 0x000fe20008400000 */
[----:B------:R-:W-:Y:S02]  /*7cc0*/  SHF.R.U32.HI R5, RZ, R22, R5 ;  /* 0x00000016ff057219 */ /* 0x000fe40000011605 */
[----:B------:R-:W-:-:S03]  /*7cd0*/  ISETP.NE.AND.EX P0, PT, R25, RZ, PT, P0 ;  /* 0x000000ff1900720c */ /* 0x000fc60003f05300 */
[----:B------:R-:W1:Y:S01]  /*7ce0*/  LDC R20, c[0x0][0x148] ;  /* 0x00005200ff147b82 */ /* 0x000e620000000800 */
[----:B---3--:R-:W-:Y:S02]  /*7cf0*/  IMAD R23, R13, R6, R4 ;  /* 0x000000060d177224 */ /* 0x008fe400078e0204 */
[----:B------:R-:W-:-:S05]  /*7d00*/  IMAD.MOV.U32 R6, RZ, RZ, 0x1 ;  /* 0x00000001ff067424 */ /* 0x000fca00078e00ff */
[----:B------:R-:W2:Y:S01]  /*7d10*/  LDC R21, c[0x0][0x600] ;  /* 0x00018000ff157b82 */ /* 0x000ea20000000800 */
[-CC-:B----4-:R-:W-:Y:S02]  /*7d20*/  SHF.R.U64 R13, R10, R14.reuse, R5.reuse ;  /* 0x0000000e0a0d7219 */ /* 0x190fe40000001205 */
[----:B------:R-:W-:Y:S02]  /*7d30*/  SHF.R.U32.HI R4, RZ, R14, R5 ;  /* 0x0000000eff047219 */ /* 0x000fe40000011605 */
[----:B------:R3:W4:Y:S03]  /*7d40*/  F2I.U32.TRUNC.NTZ R14, R7 ;  /* 0x00000007000e7305 */ /* 0x000726000020f000 */
[----:B------:R-:W1:Y:S01]  /*7d50*/  LDC R26, c[0x0][0x648] ;  /* 0x00019200ff1a7b82 */ /* 0x000e620000000800 */
[-C--:B0-----:R-:W-:Y:S02]  /*7d60*/  SHF.R.U64 R15, R13, R9.reuse, R4 ;  /* 0x000000090d0f7219 */ /* 0x081fe40000001204 */
[----:B------:R-:W-:-:S02]  /*7d70*/  SHF.L.U32 R8, R8, R9, RZ ;  /* 0x0000000908087219 */ /* 0x000fc400000006ff */
[-C--:B------:R-:W-:Y:S01]  /*7d80*/  SHF.R.U32.HI R5, RZ, R9.reuse, R4 ;  /* 0x00000009ff057219 */ /* 0x080fe20000011604 */
[----:B------:R-:W-:Y:S01]  /*7d90*/  IMAD.MOV.U32 R4, RZ, RZ, R15 ;  /* 0x000000ffff047224 */ /* 0x000fe200078e000f */
[----:B------:R-:W-:Y:S01]  /*7da0*/  SHF.L.U32 R22, R6, R9, RZ ;  /* 0x0000000906167219 */ /* 0x000fe200000006ff */
[----:B------:R-:W0:Y:S01]  /*7db0*/  LDC R27, c[0x0][0x638] ;  /* 0x00018e00ff1b7b82 */ /* 0x000e220000000800 */
[----:B------:R-:W-:-:S07]  /*7dc0*/  LOP3.LUT R28, RZ, R8, RZ, 0x33, !PT ;  /* 0x00000008ff1c7212 */ /* 0x000fce00078e33ff */
        /* <DEDUP_REMOVED lines=12> */
.L_x_192:
[----:B------:R-:W-:Y:S01]  /*7e90*/  ISETP.NE.AND P0, PT, R2, 0x1, PT ;  /* 0x000000010200780c */ /* 0x000fe20003f05270 */
[----:B--2---:R-:W-:Y:S01]  /*7ea0*/  VIADD R7, R21, 0xffffffff ;  /* 0xffffffff15077836 */ /* 0x004fe20000000000 */
[----:B-1----:R-:W-:Y:S01]  /*7eb0*/  SHF.R.U64 R5, R4, R26, R5 ;  /* 0x0000001a04057219 */ /* 0x002fe20000001205 */
[----:B------:R-:W-:Y:S01]  /*7ec0*/  IMAD.MOV R14, RZ, RZ, -R14 ;  /* 0x000000ffff0e7224 */ /* 0x000fe200078e0a0e */
[----:B------:R-:W-:Y:S01]  /*7ed0*/  LOP3.LUT R4, R13, R28, RZ, 0xc0, !PT ;  /* 0x0000001c0d047212 */ /* 0x000fe200078ec0ff */
[----:B------:R-:W-:Y:S01]  /*7ee0*/  IMAD.MOV.U32 R8, RZ, RZ, R12 ;  /* 0x000000ffff087224 */ /* 0x000fe200078e000c */
[----:B------:R-:W-:Y:S01]  /*7ef0*/  LOP3.LUT R10, R10, R7, RZ, 0xc0, !PT ;  /* 0x000000070a0a7212 */ /* 0x000fe200078ec0ff */
[----:B------:R-:W-:Y:S02]  /*7f00*/  IMAD.MOV R6, RZ, RZ, -R5 ;  /* 0x000000ffff067224 */ /* 0x000fe400078e0a05 */
[----:B------:R-:W-:-:S04]  /*7f10*/  IMAD R4, R22, R5, R4 ;  /* 0x0000000516047224 */ /* 0x000fc800078e0204 */
[----:B------:R-:W-:Y:S02]  /*7f20*/  @P0 IMAD R23, R20, R14, R3 ;  /* 0x0000000e14170224 */ /* 0x000fe400078e0203 */
[----:B0-----:R-:W-:Y:S02]  /*7f30*/  IMAD R3, R6, R27, R15 ;  /* 0x0000001b06037224 */ /* 0x001fe400078e020f */
[----:B------:R-:W-:Y:S02]  /*7f40*/  IMAD R7, R4, R29, R23 ;  /* 0x0000001d04077224 */ /* 0x000fe400078e0217 */
[----:B------:R-:W-:Y:S02]  /*7f50*/  IMAD R4, R3, R21, R10 ;  /* 0x0000001503047224 */ /* 0x000fe400078e020a */
[----:B------:R-:W-:-:S03]  /*7f60*/  IMAD.MOV.U32 R6, RZ, RZ, 0x1 ;  /* 0x00000001ff067424 */ /* 0x000fc600078e00ff */
[----:B------:R-:W-:Y:S02]  /*7f70*/  SEL R9, R4, R7, !P0 ;  /* 0x0000000704097207 */ /* 0x000fe40004000000 */
[----:B------:R-:W-:-:S07]  /*7f80*/  SEL R7, R7, R4, !P0 ;  /* 0x0000000407077207 */ /* 0x000fce0004000000 */
.L_x_190:
[----:B------:R-:W-:-:S08]  /*7f90*/  NOP ;  /* 0x0000000000007918 */ /* 0x000fd00000000000 */
[----:B------:R-:W0:-:S00]  /*7fa0*/  USETMAXREG.DEALLOC.CTAPOOL 0x28 ;  /* 0x00000028000079c8 */ /* 0x000e0000080e0500 */
[----:B0-----:R-:W-:-:S13]  /*7fb0*/  ISETP.NE.AND P0, PT, R0, RZ, PT ;  /* 0x000000ff0000720c */ /* 0x001fda0003f05270 */
[----:B------:R-:W-:Y:S05]  /*7fc0*/  @P0 EXIT ;  /* 0x000000000000094d */ /* 0x000fea0003800000 */
[----:B------:R-:W-:Y:S01]  /*7fd0*/  LOP3.LUT P0, RZ, R6, 0xff, RZ, 0xc0, !PT ;  /* 0x000000ff06ff7812 */ /* 0x000fe2000780c0ff */
[----:B------:R-:W-:Y:S02]  /*7fe0*/  IMAD.MOV.U32 R0, RZ, RZ, 0x1 ;  /* 0x00000001ff007424 */ /* 0x000fe400078e00ff */
[----:B------:R-:W-:-:S10]  /*7ff0*/  IMAD.MOV.U32 R12, RZ, RZ, RZ ;  /* 0x000000ffff0c7224 */ /* 0x000fd400078e00ff */
[----:B------:R-:W-:Y:S05]  /*8000*/  @!P0 BRA `(.L_x_193) ;  /* 0x0000000c00388947 */ /* 0x000fea0003800000 */
[----:B------:R-:W0:Y:S01]  /*8010*/  LDC R0, c[0x0][0x28c] ;  /* 0x0000a300ff007b82 */ /* 0x000e220000000800 */
[----:B------:R-:W-:Y:S01]  /*8020*/  ULDC UR5, c[0x0][0x600] ;  /* 0x0001800000057ab9 */ /* 0x000fe20000000800 */
[----:B------:R-:W-:Y:S01]  /*8030*/  ULDC UR4, c[0x0][0xc] ;  /* 0x0000030000047ab9 */ /* 0x000fe20000000800 */
[----:B------:R-:W-:Y:S01]  /*8040*/  UIADD3 UR16, UR5, -0x1, URZ ;  /* 0xffffffff05107890 */ /* 0x000fe2000fffe03f */
[C---:B------:R-:W-:Y:S01]  /*8050*/  LOP3.LUT P2, RZ, R18.reuse, 0x7f, RZ, 0xc0, !PT ;  /* 0x0000007f12ff7812 */ /* 0x040fe2000784c0ff */
[----:B------:R-:W-:Y:S01]  /*8060*/  ULDC UR6, c[0x0][0x658] ;  /* 0x0001960000067ab9 */ /* 0x000fe20000000800 */
[----:B------:R-:W-:Y:S01]  /*8070*/  ULDC UR5, c[0x0][0x10] ;  /* 0x0000040000057ab9 */ /* 0x000fe20000000800 */
[----:B------:R-:W-:Y:S01]  /*8080*/  UMOV UR7, 0xffffffff ;  /* 0xffffffff00077882 */ /* 0x000fe20000000000 */
[----:B------:R-:W-:Y:S01]  /*8090*/  UMOV UR8, 0x1 ;  /* 0x0000000100087882 */ /* 0x000fe20000000000 */
[----:B------:R-:W-:Y:S01]  /*80a0*/  UIMAD.WIDE.U32 UR4, UR4, UR5, URZ ;  /* 0x00000005040472a5 */ /* 0x000fe2000f8e003f */
[----:B------:R-:W-:Y:S01]  /*80b0*/  LOP3.LUT P0, RZ, R18, 0x1f, RZ, 0xc0, !PT ;  /* 0x0000001f12ff7812 */ /* 0x000fe2000780c0ff */
[----:B------:R-:W-:Y:S01]  /*80c0*/  USHF.L.U32 UR7, UR7, UR6, URZ ;  /* 0x0000000607077299 */ /* 0x000fe2000800063f */
[----:B------:R-:W-:Y:S01]  /*80d0*/  BSSY B0, `(.L_x_193) ;  /* 0x00000c1000007945 */ /* 0x000fe20003800000 */
[----:B------:R-:W-:Y:S01]  /*80e0*/  USHF.L.U32 UR18, UR8, UR6, URZ ;  /* 0x0000000608127299 */ /* 0x000fe2000800063f */
[----:B------:R-:W-:Y:S01]  /*80f0*/  IMAD.MOV.U32 R13, RZ, RZ, 0x1 ;  /* 0x00000001ff0d7424 */ /* 0x000fe200078e00ff */
[----:B------:R-:W-:Y:S01]  /*8100*/  LOP3.LUT R11, R19, 0x2, RZ, 0xfc, !PT ;  /* 0x00000002130b7812 */ /* 0x000fe200078efcff */
[----:B------:R-:W-:Y:S01]  /*8110*/  ULDC UR6, c[0x0][0x14] ;  /* 0x0000050000067ab9 */ /* 0x000fe20000000800 */
[----:B------:R-:W-:Y:S01]  /*8120*/  PLOP3.LUT P0, PT, P0, P2, PT, 0x8a, 0x0 ;  /* 0x000000000000781c */ /* 0x000fe20000705172 */
[----:B------:R-:W-:Y:S01]  /*8130*/  UIMAD.WIDE.U32 UR20, UR4, UR6, URZ ;  /* 0x00000006041472a5 */ /* 0x000fe2000f8e003f */
[----:B------:R-:W-:Y:S01]  /*8140*/  IMAD.MOV.U32 R12, RZ, RZ, RZ ;  /* 0x000000ffff0c7224 */ /* 0x000fe200078e00ff */
[----:B------:R-:W-:-:S02]  /*8150*/  UIMAD UR13, UR5, UR6, URZ ;  /* 0x00000006050d72a4 */ /* 0x000fc4000f8e023f */
[----:B------:R-:W-:Y:S01]  /*8160*/  ULOP3.LUT UR17, URZ, UR7, URZ, 0x33, !UPT ;  /* 0x000000073f117292 */ /* 0x000fe2000f8e333f */
[----:B0-----:R-:W-:Y:S01]  /*8170*/  VIADD R0, R0, 0xf ;  /* 0x0000000f00007836 */ /* 0x001fe20000000000 */
[----:B------:R-:W-:Y:S01]  /*8180*/  UIADD3 UR13, UR21, UR13, URZ ;  /* 0x0000000d150d7290 */ /* 0x000fe2000fffe03f */
[----:B------:R-:W-:-:S03]  /*8190*/  ULDC.64 UR22, c[0x0][0x198] ;  /* 0x0000660000167ab9 */ /* 0x000fc60000000a00 */
[----:B------:R-:W-:-:S04]  /*81a0*/  SHF.R.S32.HI R3, RZ, 0x1f, R0 ;  /* 0x0000001fff037819 */ /* 0x000fc80000011400 */
[----:B------:R-:W-:Y:S01]  /*81b0*/  LEA.HI R3, R3, R0, RZ, 0x4 ;  /* 0x0000000003037211 */ /* 0x000fe200078f20ff */
[----:B------:R-:W-:-:S03]  /*81c0*/  IMAD.MOV.U32 R0, RZ, RZ, 0x1 ;  /* 0x00000001ff007424 */ /* 0x000fc600078e00ff */
[----:B------:R-:W-:-:S05]  /*81d0*/  SHF.R.S32.HI R3, RZ, 0x4, R3 ;  /* 0x00000004ff037819 */ /* 0x000fca0000011403 */
[----:B------:R-:W-:-:S07]  /*81e0*/  VIADD R10, R3, 0x1 ;  /* 0x00000001030a7836 */ /* 0x000fce0000000000 */
.L_x_205:
[----:B------:R-:W-:-:S03]  /*81f0*/  UMOV UR4, 0xffffffff ;  /* 0xffffffff00047882 */ /* 0x000fc60000000000 */
[----:B------:R-:W-:Y:S05]  /*8200*/  BRA.DIV UR4, `(.L_x_194) ;  /* 0x0000001a04087947 */ /* 0x000fea000b800000 */
[----:B------:R-:W-:-:S13]  /*8210*/  ELECT P6, URZ, PT ;  /* 0x00000000003f782f */ /* 0x000fda00038c0000 */
.L_x_233:
[----:B------:R-:W0:Y:S01]  /*8220*/  LDC R4, c[0x0][0x28c] ;  /* 0x0000a300ff047b82 */ /* 0x000e220000000800 */
[----:B------:R-:W-:Y:S01]  /*8230*/  BSSY B1, `(.L_x_195) ;  /* 0x0000037000017945 */ /* 0x000fe20003800000 */
[----:B0-----:R-:W-:-:S13]  /*8240*/  ISETP.LT.OR P6, PT, R4, 0x1, !P6 ;  /* 0x000000010400780c */ /* 0x001fda00077c1670 */
[----:B------:R-:W-:Y:S05]  /*8250*/  @P6 BRA `(.L_x_196) ;  /* 0x0000000000d06947 */ /* 0x000fea0003800000 */
[----:B------:R-:W-:Y:S02]  /*8260*/  IMAD R15, R9, 0x50, RZ ;  /* 0x00000050090f7824 */ /* 0x000fe400078e02ff */
[----:B------:R-:W-:Y:S02]  /*8270*/  IMAD.SHL.U32 R18, R7, 0x100, RZ ;  /* 0x0000010007127824 */ /* 0x000fe400078e00ff */
[----:B------:R-:W-:Y:S02]  /*8280*/  IMAD.MOV.U32 R20, RZ, RZ, RZ ;  /* 0x000000ffff147224 */ /* 0x000fe400078e00ff */
[----:B------:R-:W-:Y:S02]  /*8290*/  IMAD.MOV.U32 R4, RZ, RZ, R10 ;  /* 0x000000ffff047224 */ /* 0x000fe400078e000a */
[----:B------:R-:W-:Y:S02]  /*82a0*/  IMAD.MOV.U32 R5, RZ, RZ, R0 ;  /* 0x000000ffff057224 */ /* 0x000fe400078e0000 */
[----:B------:R-:W-:-:S07]  /*82b0*/  IMAD.MOV.U32 R6, RZ, RZ, R12 ;  /* 0x000000ffff067224 */ /* 0x000fce00078e000c */
.L_x_200:
[----:B------:R-:W0:Y:S01]  /*82c0*/  S2R R14, SR_CgaCtaId ;  /* 0x00000000000e7919 */ /* 0x000e220000008800 */
[----:B------:R-:W-:Y:S01]  /*82d0*/  MOV R7, 0x400 ;  /* 0x0000040000077802 */ /* 0x000fe20000000f00 */
[----:B------:R-:W1:Y:S03]  /*82e0*/  @!P2 LDC R9, c[0x0][0x500] ;  /* 0x00014000ff09ab82 */ /* 0x000e660000000800 */
[----:B0-----:R-:W-:Y:S02]  /*82f0*/  LEA R21, R14, R7, 0x18 ;  /* 0x000000070e157211 */ /* 0x001fe400078ec0ff */
[----:B------:R-:W-:-:S03]  /*8300*/  SHF.L.U32 R7, R5, 0x1f, RZ ;  /* 0x0000001f05077819 */ /* 0x000fc600000006ff */
[----:B------:R-:W-:-:S04]  /*8310*/  IMAD R14, R6, 0x8, R21 ;  /* 0x00000008060e7824 */ /* 0x000fc800078e0215 */
[----:B------:R-:W0:Y:S02]  /*8320*/  SYNCS.PHASECHK.TRANS64.TRYWAIT P1, [R14+URZ+0xa8], R7 ;  /* 0x0000a8070e0075a7 */ /* 0x000e24000802017f */
[----:B01----:R-:W-:Y:S05]  /*8330*/  @!P1 BRA `(.L_x_197) ;  /* 0x0000001400dc9947 */ /* 0x003fea0003800000 */
.L_x_234:
[----:B0-----:R-:W-:Y:S01]  /*8340*/  PRMT R7, R11, 0x9910, RZ ;  /* 0x000099100b077816 */ /* 0x001fe200000000ff */
[----:B------:R0:W-:Y:S03]  /*8350*/  @!P2 SYNCS.ARRIVE.TRANS64 RZ, [R14+URZ], R9 ;  /* 0x000000090effa9a7 */ /* 0x0001e6000800003f */
[----:B------:R-:W-:-:S13]  /*8360*/  ISETP.NE.AND P1, PT, R7, 0x2, PT ;  /* 0x000000020700780c */ /* 0x000fda0003f25270 */
[----:B0-----:R-:W-:Y:S05]  /*8370*/  @P1 BRA `(.L_x_198) ;  /* 0x0000000000041947 */ /* 0x001fea0003800000 */
[----:B------:R-:W-:Y:S01]  /*8380*/  BPT.TRAP 0x1 ;  /* 0x000000040000795c */ /* 0x000fe20000300000 */
.L_x_198:
[----:B------:R-:W-:Y:S05]  /*8390*/  @P0 BRA `(.L_x_199) ;  /* 0x0000000000040947 */ /* 0x000fea0003800000 */
[----:B------:R-:W-:Y:S01]  /*83a0*/  BPT.TRAP 0x1 ;  /* 0x000000040000795c */ /* 0x000fe20000300000 */
.L_x_199:
[--C-:B------:R-:W-:Y:S01]  /*83b0*/  IMAD R7, R6, 0x2000, R21.reuse ;  /* 0x0000200006077824 */ /* 0x100fe200078e0215 */
[----:B------:R-:W-:Y:S01]  /*83c0*/  R2UR UR9, R14 ;  /* 0x000000000e0972ca */ /* 0x000fe200000e0000 */
[----:B------:R-:W-:Y:S01]  /*83d0*/  IMAD R21, R6, 0xa00, R21 ;  /* 0x00000a0006157824 */ /* 0x000fe200078e0215 */
[----:B------:R-:W-:Y:S01]  /*83e0*/  UIADD3 UR4, UP0, UR22, 0xf0, URZ ;  /* 0x000000f016047890 */ /* 0x000fe2000ff1e03f */
[----:B------:R-:W-:Y:S01]  /*83f0*/  VIADD R4, R4, 0xffffffff ;  /* 0xffffffff04047836 */ /* 0x000fe20000000000 */
[----:B------:R-:W-:Y:S01]  /*8400*/  R2UR UR5, R7 ;  /* 0x00000000070572ca */ /* 0x000fe200000e0000 */
[----:B------:R-:W-:Y:S01]  /*8410*/  UIADD3 UR24, UP1, UR22, 0x1f0, URZ ;  /* 0x000001f016187890 */ /* 0x000fe2000ff3e03f */
[----:B------:R-:W-:Y:S01]  /*8420*/  R2UR UR8, R21 ;  /* 0x00000000150872ca */ /* 0x000fe200000e0000 */
[----:B------:R-:W-:Y:S01]  /*8430*/  VIADD R6, R6, 0x1 ;  /* 0x0000000106067836 */ /* 0x000fe20000000000 */
[----:B------:R-:W-:Y:S01]  /*8440*/  R2UR UR11, R18 ;  /* 0x00000000120b72ca */ /* 0x000fe200000e0000 */
[----:B------:R-:W-:Y:S01]  /*8450*/  UIADD3.X UR25, URZ, UR23, URZ, UP1, !UPT ;  /* 0x000000173f197290 */ /* 0x000fe20008ffe43f */
[----:B------:R-:W-:Y:S01]  /*8460*/  R2UR UR10, R20 ;  /* 0x00000000140a72ca */ /* 0x000fe200000e0000 */
[----:B------:R-:W-:Y:S01]  /*8470*/  UMOV UR6, 0x0 ;  /* 0x0000000000067882 */ /* 0x000fe20000000000 */
[----:B------:R-:W-:Y:S01]  /*8480*/  R2UR UR12, R8 ;  /* 0x00000000080c72ca */ /* 0x000fe200000e0000 */
[----:B------:R-:W-:Y:S01]  /*8490*/  UMOV UR7, 0x10000000 ;  /* 0x1000000000077882 */ /* 0x000fe20000000000 */
[----:B------:R-:W-:Y:S01]  /*84a0*/  R2UR UR19, R15 ;  /* 0x000000000f1372ca */ /* 0x000fe200000e0000 */
[----:B------:R-:W-:Y:S01]  /*84b0*/  VIADD R20, R20, 0x10 ;  /* 0x0000001014147836 */ /* 0x000fe20000000000 */
[----:B------:R-:W-:Y:S01]  /*84c0*/  ISETP.GT.AND P3, PT, R4, 0x1, PT ;  /* 0x000000010400780c */ /* 0x000fe20003f64270 */
[----:B------:R-:W-:Y:S01]  /*84d0*/  UIADD3 UR14, UR5, 0x200, URZ ;  /* 0x00000200050e7890 */ /* 0x000fe2000fffe03f */
[----:B------:R-:W-:Y:S01]  /*84e0*/  ISETP.NE.AND P1, PT, R6, 0x15, PT ;  /* 0x000000150600780c */ /* 0x000fe20003f25270 */
[----:B------:R-:W-:-:S02]  /*84f0*/  UIADD3.X UR5, URZ, UR23, URZ, UP0, !UPT ;  /* 0x000000173f057290 */ /* 0x000fc400087fe43f */
[----:B------:R-:W-:Y:S01]  /*8500*/  UIADD3 UR15, UR8, 0x2a200, URZ ;  /* 0x0002a200080f7890 */ /* 0x000fe2000fffe03f */
[----:B------:R-:W-:Y:S02]  /*8510*/  SEL R14, RZ, 0x1, P1 ;  /* 0x00000001ff0e7807 */ /* 0x000fe40000800000 */
[----:B------:R-:W-:Y:S01]  /*8520*/  UMOV UR8, UR14 ;  /* 0x0000000e00087c82 */ /* 0x000fe20008000000 */
[----:B------:R-:W-:Y:S02]  /*8530*/  SEL R6, R6, RZ, P1 ;  /* 0x000000ff06067207 */ /* 0x000fe40000800000 */
[----:B------:R-:W-:Y:S01]  /*8540*/  LOP3.LUT R5, R5, R14, RZ, 0x3c, !PT ;  /* 0x0000000e05057212 */ /* 0x000fe200078e3cff */
[----:B------:R0:W-:Y:S02]  /*8550*/  UTMALDG.3D [UR8], [UR4], desc[UR6] ;  /* 0x00000608040075b4 */ /* 0x0001e40008011000 */
[----:B0-----:R-:W-:Y:S01]  /*8560*/  UMOV UR8, UR15 ;  /* 0x0000000f00087c82 */ /* 0x001fe20008000000 */
[----:B------:R-:W-:-:S02]  /*8570*/  UMOV UR11, UR19 ;  /* 0x00000013000b7c82 */ /* 0x000fc40008000000 */
[----:B------:R0:W-:Y:S02]  /*8580*/  UTMALDG.3D [UR8], [UR24], desc[UR6] ;  /* 0x00000608180075b4 */ /* 0x0001e40008011000 */
[----:B0-----:R-:W-:Y:S05]  /*8590*/  @P3 BRA `(.L_x_200) ;  /* 0xfffffffc00483947 */ /* 0x001fea000383ffff */
.L_x_196:
[----:B------:R-:W-:Y:S05]  /*85a0*/  BSYNC B1 ;  /* 0x0000000000017941 */ /* 0x000fea0003800000 */
.L_x_195:
[----:B------:R-:W-:Y:S01]  /*85b0*/  LOP3.LUT P4, RZ, R13, 0xff, RZ, 0xc0, !PT ;  /* 0x000000ff0dff7812 */ /* 0x000fe2000788c0ff */
[C---:B------:R-:W-:Y:S01]  /*85c0*/  IMAD.IADD R12, R3.reuse, 0x1, R12 ;  /* 0x00000001030c7824 */ /* 0x040fe200078e020c */
[----:B------:R-:W-:Y:S01]  /*85d0*/  ULDC.64 UR4, c[0x0][0x650] ;  /* 0x0001940000047ab9 */ /* 0x000fe20000000a00 */
[C---:B------:R-:W-:Y:S01]  /*85e0*/  ISETP.GE.U32.AND P3, PT, R3.reuse, 0x15, PT ;  /* 0x000000150300780c */ /* 0x040fe20003f66070 */
[----:B------:R-:W-:Y:S01]  /*85f0*/  BSSY B1, `(.L_x_201) ;  /* 0x000006c000017945 */ /* 0x000fe20003800000 */
[C---:B------:R-:W-:Y:S01]  /*8600*/  IMAD.WIDE.U32 R4, R12.reuse, -0x79e79e79, RZ ;  /* 0x861861870c047825 */ /* 0x040fe200078e00ff */
[C---:B------:R-:W-:Y:S02]  /*8610*/  ISETP.GT.U32.AND P1, PT, R12.reuse, 0x14, PT ;  /* 0x000000140c00780c */ /* 0x040fe40003f24070 */
[----:B------:R-:W-:Y:S01]  /*8620*/  PRMT R13, RZ, 0x7610, R13 ;  /* 0x00007610ff0d7816 */ /* 0x000fe2000000000d */
[----:B------:R-:W-:Y:S01]  /*8630*/  IMAD.IADD R4, R12, 0x1, -R5 ;  /* 0x000000010c047824 */ /* 0x000fe200078e0a05 */
[----:B------:R-:W-:Y:S01]  /*8640*/  ISETP.LT.U32.AND P1, PT, R3, 0x15, P1 ;  /* 0x000000150300780c */ /* 0x000fe20000f21070 */
[----:B------:R-:W-:-:S02]  /*8650*/  IMAD.MOV.U32 R9, RZ, RZ, -0x1 ;  /* 0xffffffffff097424 */ /* 0x000fc400078e00ff */
[----:B------:R-:W0:Y:S01]  /*8660*/  @P4 S2R R7, SR_CgaCtaId ;  /* 0x0000000000074919 */ /* 0x000e220000008800 */
[----:B------:R-:W-:Y:S01]  /*8670*/  @P4 MOV R6, 0x400 ;  /* 0x0000040000064802 */ /* 0x000fe20000000f00 */
[----:B------:R-:W-:Y:S01]  /*8680*/  IMAD.MOV.U32 R8, RZ, RZ, -0x1 ;  /* 0xffffffffff087424 */ /* 0x000fe200078e00ff */
[----:B------:R-:W-:-:S04]  /*8690*/  LEA.HI R4, R4, R5, RZ, 0x1f ;  /* 0x0000000504047211 */ /* 0x000fc800078ff8ff */
[--C-:B------:R-:W-:Y:S02]  /*86a0*/  SHF.R.U32.HI R5, RZ, 0x4, R4.reuse ;  /* 0x00000004ff057819 */ /* 0x100fe40000011604 */
[----:B------:R-:W-:-:S03]  /*86b0*/  PRMT R4, RZ, 0x7610, R4 ;  /* 0x00007610ff047816 */ /* 0x000fc60000000004 */
[----:B------:R-:W-:Y:S01]  /*86c0*/  IMAD R12, R5, -0x15, R12 ;  /* 0xffffffeb050c7824 */ /* 0x000fe200078e020c */
[----:B0-----:R-:W-:Y:S02]  /*86d0*/  @P4 LEA R6, R7, R6, 0x18 ;  /* 0x0000000607064211 */ /* 0x001fe400078ec0ff */
[----:B------:R-:W-:Y:S02]  /*86e0*/  SEL R7, RZ, 0x1, !P1 ;  /* 0x00000001ff077807 */ /* 0x000fe40004800000 */
[----:B------:R-:W-:Y:S01]  /*86f0*/  IADD3 R16, P1, R16, UR20, RZ ;  /* 0x0000001410107c10 */ /* 0x000fe2000ff3e0ff */
[----:B------:R0:W-:Y:S01]  /*8700*/  @P4 SYNCS.ARRIVE.TRANS64.A1T0 RZ, [R6+URZ+0x168], RZ ;  /* 0x000168ff06ff49a7 */ /* 0x0001e2000810003f */
[----:B------:R-:W-:Y:S01]  /*8710*/  LOP3.LUT R0, R0, R7, RZ, 0x3c, !PT ;  /* 0x0000000700007212 */ /* 0x000fe200078e3cff */
[----:B------:R-:W-:Y:S01]  /*8720*/  IMAD.MOV.U32 R7, RZ, RZ, -0x1 ;  /* 0xffffffffff077424 */ /* 0x000fe200078e00ff */
[----:B------:R-:W-:Y:S02]  /*8730*/  IADD3.X R17, R17, UR13, RZ, P1, !PT ;  /* 0x0000000d11117c10 */ /* 0x000fe40008ffe4ff */
[----:B------:R-:W-:-:S02]  /*8740*/  ISETP.GE.U32.AND P1, PT, R16, UR4, PT ;  /* 0x0000000410007c0c */ /* 0x000fc4000bf26070 */
[----:B------:R-:W-:Y:S02]  /*8750*/  @P3 LOP3.LUT R0, R0, 0x1, R5, 0x78, !PT ;  /* 0x0000000100003812 */ /* 0x000fe400078e7805 */
[----:B------:R-:W-:-:S13]  /*8760*/  ISETP.GE.U32.AND.EX P1, PT, R17, UR5, PT, P1 ;  /* 0x0000000511007c0c */ /* 0x000fda000bf26110 */
[----:B0-----:R-:W-:Y:S05]  /*8770*/  @P1 BRA `(.L_x_202) ;  /* 0x00000004004c1947 */ /* 0x001fea0003800000 */
[----:B------:R-:W-:Y:S01]  /*8780*/  ULDC.64 UR4, c[0x0][0x628] ;  /* 0x00018a0000047ab9 */ /* 0x000fe20000000a00 */
[----:B------:R-:W0:Y:S01]  /*8790*/  S2R R15, SR_CTAID.X ;  /* 0x00000000000f7919 */ /* 0x000e220000002500 */
[----:B------:R-:W-:Y:S01]  /*87a0*/  ISETP.NE.U32.AND P1, PT, RZ, UR4, PT ;  /* 0x00000004ff007c0c */ /* 0x000fe2000bf25070 */
[----:B------:R-:W-:Y:S01]  /*87b0*/  ULDC UR7, c[0x0][0x630] ;  /* 0x00018c0000077ab9 */ /* 0x000fe20000000800 */
[----:B------:R-:W-:Y:S01]  /*87c0*/  IMAD.MOV.U32 R4, RZ, RZ, R16 ;  /* 0x000000ffff047224 */ /* 0x000fe200078e0010 */
[----:B------:R-:W1:Y:S01]  /*87d0*/  S2R R14, SR_CTAID.Y ;  /* 0x00000000000e7919 */ /* 0x000e620000002600 */
[----:B------:R-:W-:Y:S01]  /*87e0*/  ISETP.NE.AND.EX P1, PT, RZ, UR5, PT, P1 ;  /* 0x00000005ff007c0c */ /* 0x000fe2000bf25310 */
[----:B------:R-:W-:-:S12]  /*87f0*/  IMAD.MOV.U32 R5, RZ, RZ, R17 ;  /* 0x000000ffff057224 */ /* 0x000fd800078e0011 */
[----:B------:R-:W-:Y:S05]  /*8800*/  @!P1 BRA `(.L_x_203) ;  /* 0x0000000000289947 */ /* 0x000fea0003800000 */
[----:B------:R-:W-:Y:S02]  /*8810*/  ULDC UR6, c[0x0][0x634] ;  /* 0x00018d0000067ab9 */ /* 0x000fe40000000800 */
[----:B------:R-:W-:-:S05]  /*8820*/  IADD3 R9, P1, R16, UR6, RZ ;  /* 0x0000000610097c10 */ /* 0x000fca000ff3e0ff */
[----:B------:R-:W-:-:S04]  /*8830*/  IMAD.X R21, RZ, RZ, R17, P1 ;  /* 0x000000ffff157224 */ /* 0x000fc800008e0611 */
[----:B------:R-:W-:-:S04]  /*8840*/  IMAD.WIDE.U32 R6, R21, UR4, RZ ;  /* 0x0000000415067c25 */ /* 0x000fc8000f8e00ff */
[----:B------:R-:W-:-:S04]  /*8850*/  IMAD.WIDE.U32 R6, P1, R9, UR5, R6 ;  /* 0x0000000509067c25 */ /* 0x000fc8000f820006 */
[----:B------:R-:W-:-:S04]  /*8860*/  IMAD.WIDE.U32 R8, R9, UR4, RZ ;  /* 0x0000000409087c25 */ /* 0x000fc8000f8e00ff */
[----:B------:R-:W-:Y:S01]  /*8870*/  IMAD.X R5, RZ, RZ, RZ, P1 ;  /* 0x000000ffff057224 */ /* 0x000fe200008e06ff */
[----:B------:R-:W-:Y:S01]  /*8880*/  IADD3 RZ, P1, R9, R6, RZ ;  /* 0x0000000609ff7210 */ /* 0x000fe20007f3e0ff */
[----:B------:R-:W-:-:S04]  /*8890*/  IMAD.MOV.U32 R4, RZ, RZ, R7 ;  /* 0x000000ffff047224 */ /* 0x000fc800078e0007 */
[----:B------:R-:W-:-:S08]  /*88a0*/  IMAD.WIDE.U32.X R4, R21, UR5, R4, P1 ;  /* 0x0000000515047c25 */ /* 0x000fd000088e0404 */
.L_x_203:
[--C-:B------:R-:W-:Y:S01]  /*88b0*/  SHF.R.U64 R8, R4, UR7, R5.reuse ;  /* 0x0000000704087c19 */ /* 0x100fe20008001205 */
[----:B------:R-:W-:Y:S01]  /*88c0*/  ULDC.64 UR4, c[0x0][0x620] ;  /* 0x0001880000047ab9 */ /* 0x000fe20000000a00 */
[----:B------:R-:W-:Y:S01]  /*88d0*/  SHF.R.U32.HI R4, RZ, UR7, R5 ;  /* 0x00000007ff047c19 */ /* 0x000fe20008011605 */
[----:B------:R-:W2:Y:S01]  /*88e0*/  LDC R24, c[0x0][0x144] ;  /* 0x00005100ff187b82 */ /* 0x000ea20000000800 */
[----:B------:R-:W-:Y:S01]  /*88f0*/  IADD3 R7, P1, RZ, -R8, RZ ;  /* 0x80000008ff077210 */ /* 0x000fe20007f3e0ff */
[----:B------:R-:W-:Y:S01]  /*8900*/  ULDC.64 UR8, c[0x0][0x640] ;  /* 0x0001900000087ab9 */ /* 0x000fe20000000a00 */
[----:B0-----:R-:W-:Y:S01]  /*8910*/  I2FP.F32.U32 R9, R15 ;  /* 0x0000000f00097245 */ /* 0x001fe20000201000 */
[----:B------:R-:W-:Y:S02]  /*8920*/  ULDC UR6, c[0x0][0x608] ;  /* 0x0001820000067ab9 */ /* 0x000fe40000000800 */
[----:B------:R-:W-:Y:S01]  /*8930*/  IMAD.X R4, RZ, RZ, ~R4, P1 ;  /* 0x000000ffff047224 */ /* 0x000fe200008e0e04 */
[----:B------:R-:W-:Y:S01]  /*8940*/  ISETP.NE.U32.AND P1, PT, RZ, UR8, PT ;  /* 0x00000008ff007c0c */ /* 0x000fe2000bf25070 */
[----:B------:R-:W0:Y:S02]  /*8950*/  LDC R21, c[0x0][0x148] ;  /* 0x00005200ff157b82 */ /* 0x000e240000000800 */
[----:B------:R-:W-:Y:S01]  /*8960*/  IMAD R6, R4, UR4, RZ ;  /* 0x0000000404067c24 */ /* 0x000fe2000f8e02ff */
[----:B------:R-:W-:Y:S01]  /*8970*/  ISETP.NE.AND.EX P1, PT, RZ, UR9, PT, P1 ;  /* 0x00000009ff007c0c */ /* 0x000fe2000bf25310 */
[----:B------:R-:W-:Y:S01]  /*8980*/  IMAD.WIDE.U32 R4, R7, UR4, R16 ;  /* 0x0000000407047c25 */ /* 0x000fe2000f8e0010 */
[----:B------:R-:W-:-:S03]  /*8990*/  ULDC UR4, c[0x0][0x150] ;  /* 0x0000540000047ab9 */ /* 0x000fc60000000800 */
[----:B------:R-:W-:Y:S02]  /*89a0*/  IMAD R7, R7, UR5, R6 ;  /* 0x0000000507077c24 */ /* 0x000fe4000f8e0206 */
[----:B------:R-:W-:Y:S01]  /*89b0*/  FMUL R6, R9, UR4 ;  /* 0x0000000409067c20 */ /* 0x000fe20008400000 */
[----:B------:R-:W-:Y:S01]  /*89c0*/  ULDC UR4, c[0x0][0x618] ;  /* 0x0001860000047ab9 */ /* 0x000fe20000000800 */
[----:B------:R-:W-:Y:S01]  /*89d0*/  ULDC UR5, c[0x0][0x154] ;  /* 0x0000550000057ab9 */ /* 0x000fe20000000800 */
[----:B------:R-:W-:-:S03]  /*89e0*/  IMAD.IADD R5, R5, 0x1, R7 ;  /* 0x0000000105057824 */ /* 0x000fc600078e0207 */
[----:B------:R-:W3:Y:S02]  /*89f0*/  F2I.U32.TRUNC.NTZ R6, R6 ;  /* 0x0000000600067305 */ /* 0x000ee4000020f000 */
[----:B------:R-:W-:Y:S02]  /*8a00*/  SHF.R.U64 R9, R4, UR4, R5 ;  /* 0x0000000404097c19 */ /* 0x000fe40008001205 */
[----:B-1----:R-:W-:-:S05]  /*8a10*/  I2FP.F32.U32 R4, R14 ;  /* 0x0000000e00047245 */ /* 0x002fca0000201000 */
[----:B------:R-:W-:Y:S01]  /*8a20*/  FMUL R22, R4, UR5 ;  /* 0x0000000504167c20 */ /* 0x000fe20008400000 */
[----:B------:R-:W-:Y:S01]  /*8a30*/  SHF.R.U32.HI R4, RZ, UR4, R5 ;  /* 0x00000004ff047c19 */ /* 0x000fe20008011605 */
[----:B------:R-:W-:-:S03]  /*8a40*/  ULDC UR4, c[0x0][0x658] ;  /* 0x0001960000047ab9 */ /* 0x000fc60000000800 */
[--C-:B------:R-:W-:Y:S01]  /*8a50*/  SHF.R.U64 R20, R9, UR6, R4.reuse ;  /* 0x0000000609147c19 */ /* 0x100fe20008001204 */
[----:B------:R-:W1:Y:S01]  /*8a60*/  F2I.U32.TRUNC.NTZ R22, R22 ;  /* 0x0000001600167305 */ /* 0x000e62000020f000 */
[----:B------:R-:W-:Y:S01]  /*8a70*/  SHF.R.U32.HI R5, RZ, UR6, R4 ;  /* 0x00000006ff057c19 */ /* 0x000fe20008011604 */
[----:B---3--:R-:W-:-:S03]  /*8a80*/  IMAD.MOV R6, RZ, RZ, -R6 ;  /* 0x000000ffff067224 */ /* 0x008fc600078e0a06 */
[----:B------:R-:W-:Y:S01]  /*8a90*/  SHF.R.U64 R18, R20, UR4, R5 ;  /* 0x0000000414127c19 */ /* 0x000fe20008001205 */
[----:B--2---:R-:W-:Y:S01]  /*8aa0*/  IMAD R15, R24, R6, R15 ;  /* 0x00000006180f7224 */ /* 0x004fe200078e020f */
[----:B------:R-:W-:-:S03]  /*8ab0*/  SHF.R.U32.HI R23, RZ, UR4, R5 ;  /* 0x00000004ff177c19 */ /* 0x000fc60008011605 */
[----:B------:R-:W-:Y:S02]  /*8ac0*/  IMAD.MOV.U32 R4, RZ, RZ, R18 ;  /* 0x000000ffff047224 */ /* 0x000fe400078e0012 */
[----:B------:R-:W-:Y:S01]  /*8ad0*/  IMAD.MOV.U32 R5, RZ, RZ, R23 ;  /* 0x000000ffff057224 */ /* 0x000fe200078e0017 */
[----:B-1----:R-:W-:Y:S06]  /*8ae0*/  @!P1 BRA `(.L_x_204) ;  /* 0x0000000000289947 */ /* 0x002fec0003800000 */
[----:B------:R-:W-:Y:S02]  /*8af0*/  ULDC UR4, c[0x0][0x64c] ;  /* 0x0001930000047ab9 */ /* 0x000fe40000000800 */
[----:B------:R-:W-:-:S05]  /*8b00*/  IADD3 R5, P1, R18, UR4, RZ ;  /* 0x0000000412057c10 */ /* 0x000fca000ff3e0ff */
[----:B------:R-:W-:-:S04]  /*8b10*/  IMAD.X R23, RZ, RZ, R23, P1 ;  /* 0x000000ffff177224 */ /* 0x000fc800008e0617 */
[----:B------:R-:W-:-:S04]  /*8b20*/  IMAD.WIDE.U32 R6, R23, UR8, RZ ;  /* 0x0000000817067c25 */ /* 0x000fc8000f8e00ff */
[----:B------:R-:W-:-:S04]  /*8b30*/  IMAD.WIDE.U32 R6, P1, R5, UR9, R6 ;  /* 0x0000000905067c25 */ /* 0x000fc8000f820006 */
[----:B------:R-:W-:-:S04]  /*8b40*/  IMAD.WIDE.U32 R4, R5, UR8, RZ ;  /* 0x0000000805047c25 */ /* 0x000fc8000f8e00ff */
[----:B------:R-:W-:Y:S01]  /*8b50*/  IMAD.MOV.U32 R4, RZ, RZ, R7 ;  /* 0x000000ffff047224 */ /* 0x000fe200078e0007 */
[----:B------:R-:W-:Y:S01]  /*8b60*/  IADD3 RZ, P3, R5, R6, RZ ;  /* 0x0000000605ff7210 */ /* 0x000fe20007f7e0ff */
[----:B------:R-:W-:-:S04]  /*8b70*/  IMAD.X R5, RZ, RZ, RZ, P1 ;  /* 0x000000ffff057224 */ /* 0x000fc800008e06ff */
[----:B------:R-:W-:-:S08]  /*8b80*/  IMAD.WIDE.U32.X R4, R23, UR9, R4, P3 ;  /* 0x0000000917047c25 */ /* 0x000fd000098e0404 */
.L_x_204:
[----:B------:R-:W-:Y:S01]  /*8b90*/  ISETP.NE.AND P1, PT, R2, 0x1, PT ;  /* 0x000000010200780c */ /* 0x000fe20003f25270 */
[----:B------:R-:W-:Y:S01]  /*8ba0*/  ULDC UR4, c[0x0][0x648] ;  /* 0x0001920000047ab9 */ /* 0x000fe20000000800 */
[----:B------:R-:W-:Y:S01]  /*8bb0*/  LOP3.LUT R20, R20, UR17, RZ, 0xc0, !PT ;  /* 0x0000001114147c12 */ /* 0x000fe2000f8ec0ff */
[----:B------:R-:W-:Y:S01]  /*8bc0*/  IMAD.MOV R22, RZ, RZ, -R22 ;  /* 0x000000ffff167224 */ /* 0x000fe200078e0a16 */
[----:B------:R-:W-:Y:S01]  /*8bd0*/  SHF.R.U64 R5, R4, UR4, R5 ;  /* 0x0000000404057c19 */ /* 0x000fe20008001205 */
[----:B------:R-:W-:Y:S01]  /*8be0*/  ULDC UR4, c[0x0][0x638] ;  /* 0x00018e0000047ab9 */ /* 0x000fe20000000800 */
[----:B------:R-:W-:Y:S01]  /*8bf0*/  LOP3.LUT R9, R9, UR16, RZ, 0xc0, !PT ;  /* 0x0000001009097c12 */ /* 0x000fe2000f8ec0ff */
[----:B------:R-:W-:Y:S01]  /*8c00*/  ULDC UR5, c[0x0][0x610] ;  /* 0x0001840000057ab9 */ /* 0x000fe20000000800 */
[----:B------:R-:W-:Y:S02]  /*8c10*/  IMAD.MOV.U32 R4, RZ, RZ, 0x1 ;  /* 0x00000001ff047424 */ /* 0x000fe400078e00ff */
[----:B------:R-:W-:-:S02]  /*8c20*/  IMAD.MOV R7, RZ, RZ, -R5 ;  /* 0x000000ffff077224 */ /* 0x000fc400078e0a05 */
[----:B------:R-:W-:Y:S02]  /*8c30*/  IMAD R20, R5, UR18, R20 ;  /* 0x0000001205147c24 */ /* 0x000fe4000f8e0214 */
[----:B0-----:R-:W-:Y:S02]  /*8c40*/  @P1 IMAD R15, R21, R22, R14 ;  /* 0x00000016150f1224 */ /* 0x001fe400078e020e */
[----:B------:R-:W-:Y:S01]  /*8c50*/  IMAD R18, R7, UR4, R18 ;  /* 0x0000000407127c24 */ /* 0x000fe2000f8e0212 */
[----:B------:R-:W-:Y:S01]  /*8c60*/  ULDC UR4, c[0x0][0x600] ;  /* 0x0001800000047ab9 */ /* 0x000fe20000000800 */
[----:B------:R-:W-:Y:S02]  /*8c70*/  IMAD R15, R20, UR5, R15 ;  /* 0x00000005140f7c24 */ /* 0x000fe4000f8e020f */
[----:B------:R-:W-:-:S05]  /*8c80*/  IMAD R18, R18, UR4, R9 ;  /* 0x0000000412127c24 */ /* 0x000fca000f8e0209 */
[----:B------:R-:W-:Y:S02]  /*8c90*/  SEL R9, R18, R15, !P1 ;  /* 0x0000000f12097207 */ /* 0x000fe40004800000 */
[----:B------:R-:W-:-:S07]  /*8ca0*/  SEL R7, R15, R18, !P1 ;  /* 0x000000120f077207 */ /* 0x000fce0004800000 */
.L_x_202:
[----:B------:R-:W-:Y:S05]  /*8cb0*/  BSYNC B1 ;  /* 0x0000000000017941 */ /* 0x000fea0003800000 */
.L_x_201:
[----:B------:R-:W-:-:S13]  /*8cc0*/  LOP3.LUT P1, RZ, R4, 0xff, RZ, 0xc0, !PT ;  /* 0x000000ff04ff7812 */ /* 0x000fda000782c0ff */
[----:B------:R-:W-:Y:S05]  /*8cd0*/  @P1 BRA `(.L_x_205) ;  /* 0xfffffff400441947 */ /* 0x000fea000383ffff */
[----:B------:R-:W-:Y:S05]  /*8ce0*/  BSYNC B0 ;  /* 0x0000000000007941 */ /* 0x000fea0003800000 */
.L_x_193:
[----:B------:R-:W-:-:S03]  /*8cf0*/  UMOV UR4, 0xffffffff ;  /* 0xffffffff00047882 */ /* 0x000fc60000000000 */
[----:B------:R-:W-:Y:S05]  /*8d00*/  BRA.DIV UR4, `(.L_x_206) ;  /* 0x0000000e047c7947 */ /* 0x000fea000b800000 */
[----:B------:R-:W-:-:S13]  /*8d10*/  ELECT P6, URZ, PT ;  /* 0x00000000003f782f */ /* 0x000fda00038c0000 */
.L_x_237:
[----:B------:R-:W-:Y:S04]  /*8d20*/  BSSY B0, `(.L_x_207) ;  /* 0x00000c4000007945 */ /* 0x000fe80003800000 */
[----:B------:R-:W-:Y:S05]  /*8d30*/  @!P6 BRA `(.L_x_208) ;  /* 0x0000000c0008e947 */ /* 0x000fea0003800000 */
[----:B------:R-:W-:-:S04]  /*8d40*/  LOP3.LUT R19, R19, 0x2, RZ, 0xfc, !PT ;  /* 0x0000000213137812 */ /* 0x000fc800078efcff */
[----:B------:R-:W-:-:S13]  /*8d50*/  ISETP.NE.AND P0, PT, R19, 0x3, PT ;  /* 0x000000031300780c */ /* 0x000fda0003f05270 */
[----:B------:R-:W-:Y:S05]  /*8d60*/  @!P0 BRA `(.L_x_209) ;  /* 0x0000000000048947 */ /* 0x000fea0003800000 */
[----:B------:R-:W-:Y:S01]  /*8d70*/  BPT.TRAP 0x1 ;  /* 0x000000040000795c */ /* 0x000fe20000300000 */
.L_x_209:
[----:B------:R-:W0:Y:S01]  /*8d80*/  S2R R3, SR_CgaCtaId ;  /* 0x0000000000037919 */ /* 0x000e220000008800 */
[----:B------:R-:W-:-:S04]  /*8d90*/  MOV R2, 0x400 ;  /* 0x0000040000027802 */ /* 0x000fc80000000f00 */
[----:B0-----:R-:W-:Y:S02]  /*8da0*/  LEA R3, R3, R2, 0x18 ;  /* 0x0000000203037211 */ /* 0x001fe400078ec0ff */
[----:B------:R-:W-:-:S03]  /*8db0*/  SHF.L.U32 R2, R0, 0x1f, RZ ;  /* 0x0000001f00027819 */ /* 0x000fc600000006ff */
[----:B------:R-:W-:-:S04]  /*8dc0*/  VIADD R3, R3, 0xa8 ;  /* 0x000000a803037836 */ /* 0x000fc80000000000 */
[C---:B------:R-:W-:Y:S02]  /*8dd0*/  IMAD R7, R12.reuse, 0x8, R3 ;  /* 0x000000080c077824 */ /* 0x040fe400078e0203 */
[----:B------:R-:W-:Y:S02]  /*8de0*/  VIADD R12, R12, 0x1 ;  /* 0x000000010c0c7836 */ /* 0x000fe40000000000 */
[----:B------:R-:W0:Y:S03]  /*8df0*/  SYNCS.PHASECHK.TRANS64.TRYWAIT P0, [R7+URZ], R2 ;  /* 0x00000002070075a7 */ /* 0x000e26000800017f */
[----:B------:R-:W-:-:S04]  /*8e00*/  ISETP.NE.AND P1, PT, R12, 0x15, PT ;  /* 0x000000150c00780c */ /* 0x000fc80003f25270 */
[----:B------:R-:W-:Y:S02]  /*8e10*/  SEL R5, RZ, 0x1, P1 ;  /* 0x00000001ff057807 */ /* 0x000fe40000800000 */
[----:B------:R-:W-:Y:S02]  /*8e20*/  SEL R12, R12, RZ, P1 ;  /* 0x000000ff0c0c7207 */ /* 0x000fe40000800000 */
[----:B------:R-:W-:-:S03]  /*8e30*/  LOP3.LUT R5, R0, R5, RZ, 0x3c, !PT ;  /* 0x0000000500057212 */ /* 0x000fc600078e3cff */
[----:B------:R-:W-:Y:S01]  /*8e40*/  IMAD R9, R12, 0x8, R3 ;  /* 0x000000080c097824 */ /* 0x000fe200078e0203 */
[----:B------:R-:W-:Y:S01]  /*8e50*/  SHF.L.U32 R4, R5, 0x1f, RZ ;  /* 0x0000001f05047819 */ /* 0x000fe200000006ff */
[----:B0-----:R-:W-:Y:S06]  /*8e60*/  @!P0 BRA `(.L_x_210) ;  /* 0x0000000c00448947 */ /* 0x001fec0003800000 */
.L_x_238:
[----:B------:R-:W1:Y:S01]  /*8e70*/  SYNCS.PHASECHK.TRANS64.TRYWAIT P0, [R9+URZ], R4 ;  /* 0x00000004090075a7 */ /* 0x000e62000800017f */
[----:B------:R-:W-:-:S05]  /*8e80*/  VIADD R0, R12, 0x1 ;  /* 0x000000010c007836 */ /* 0x000fca0000000000 */
[----:B------:R-:W-:-:S04]  /*8e90*/  ISETP.NE.AND P1, PT, R0, 0x15, PT ;  /* 0x000000150000780c */ /* 0x000fc80003f25270 */
[----:B0-----:R-:W-:Y:S02]  /*8ea0*/  SEL R2, RZ, 0x1, P1 ;  /* 0x00000001ff027807 */ /* 0x001fe40000800000 */
[----:B------:R-:W-:Y:S02]  /*8eb0*/  SEL R0, R0, RZ, P1 ;  /* 0x000000ff00007207 */ /* 0x000fe40000800000 */
[----:B------:R-:W-:-:S03]  /*8ec0*/  LOP3.LUT R7, R5, R2, RZ, 0x3c, !PT ;  /* 0x0000000205077212 */ /* 0x000fc600078e3cff */
[----:B------:R-:W-:Y:S01]  /*8ed0*/  IMAD R6, R0, 0x8, R3 ;  /* 0x0000000800067824 */ /* 0x000fe200078e0203 */
[----:B------:R-:W-:Y:S01]  /*8ee0*/  SHF.L.U32 R5, R7, 0x1f, RZ ;  /* 0x0000001f07057819 */ /* 0x000fe200000006ff */
[----:B-1----:R-:W-:Y:S06]  /*8ef0*/  @!P0 BRA `(.L_x_211) ;  /* 0x0000000c00348947 */ /* 0x002fec0003800000 */
.L_x_239:
[----:B------:R-:W1:Y:S01]  /*8f00*/  SYNCS.PHASECHK.TRANS64.TRYWAIT P0, [R6+URZ], R5 ;  /* 0x00000005060075a7 */ /* 0x000e62000800017f */
[----:B------:R-:W-:-:S05]  /*8f10*/  VIADD R0, R0, 0x1 ;  /* 0x0000000100007836 */ /* 0x000fca0000000000 */
[----:B------:R-:W-:-:S04]  /*8f20*/  ISETP.NE.AND P1, PT, R0, 0x15, PT ;  /* 0x000000150000780c */ /* 0x000fc80003f25270 */
[----:B------:R-:W-:Y:S02]  /*8f30*/  SEL R2, RZ, 0x1, P1 ;  /* 0x00000001ff027807 */ /* 0x000fe40000800000 */
[----:B------:R-:W-:Y:S02]  /*8f40*/  SEL R0, R0, RZ, P1 ;  /* 0x000000ff00007207 */ /* 0x000fe40000800000 */
[----:B------:R-:W-:-:S03]  /*8f50*/  LOP3.LUT R7, R7, R2, RZ, 0x3c, !PT ;  /* 0x0000000207077212 */ /* 0x000fc600078e3cff */
[----:B0-----:R-:W-:Y:S01]  /*8f60*/  IMAD R9, R0, 0x8, R3 ;  /* 0x0000000800097824 */ /* 0x001fe200078e0203 */
[----:B------:R-:W-:Y:S01]  /*8f70*/  SHF.L.U32 R4, R7, 0x1f, RZ ;  /* 0x0000001f07047819 */ /* 0x000fe200000006ff */
[----:B-1----:R-:W-:Y:S06]  /*8f80*/  @!P0 BRA `(.L_x_212) ;  /* 0x0000000c00248947 */ /* 0x002fec0003800000 */
.L_x_240:
        /* <DEDUP_REMOVED lines=9> */
.L_x_241:
        /* <DEDUP_REMOVED lines=9> */
.L_x_242:
        /* <DEDUP_REMOVED lines=9> */
.L_x_243:
        /* <DEDUP_REMOVED lines=9> */
.L_x_244:
        /* <DEDUP_REMOVED lines=9> */
.L_x_245:
        /* <DEDUP_REMOVED lines=9> */
.L_x_246:
        /* <DEDUP_REMOVED lines=9> */
.L_x_247:
        /* <DEDUP_REMOVED lines=9> */
.L_x_248:
        /* <DEDUP_REMOVED lines=9> */
.L_x_249:
        /* <DEDUP_REMOVED lines=9> */
.L_x_250:
        /* <DEDUP_REMOVED lines=9> */
.L_x_251:
        /* <DEDUP_REMOVED lines=9> */
.L_x_252:
        /* <DEDUP_REMOVED lines=9> */
.L_x_253:
        /* <DEDUP_REMOVED lines=9> */
.L_x_254:
        /* <DEDUP_REMOVED lines=9> */
.L_x_255:
        /* <DEDUP_REMOVED lines=9> */
.L_x_256:
[----:B------:R-:W1:Y:S01]  /*9890*/  SYNCS.PHASECHK.TRANS64.TRYWAIT P0, [R9+URZ], R4 ;  /* 0x00000004090075a7 */ /* 0x000e62000800017f */
[----:B------:R-:W-:-:S05]  /*98a0*/  VIADD R0, R0, 0x1 ;  /* 0x0000000100007836 */ /* 0x000fca0000000000 */
[----:B------:R-:W-:-:S04]  /*98b0*/  ISETP.NE.AND P1, PT, R0, 0x15, PT ;  /* 0x000000150000780c */ /* 0x000fc80003f25270 */
[----:B------:R-:W-:Y:S02]  /*98c0*/  SEL R2, RZ, 0x1, P1 ;  /* 0x00000001ff027807 */ /* 0x000fe40000800000 */
[----:B------:R-:W-:Y:S02]  /*98d0*/  SEL R0, R0, RZ, P1 ;  /* 0x000000ff00007207 */ /* 0x000fe40000800000 */
[----:B------:R-:W-:Y:S01]  /*98e0*/  LOP3.LUT R2, R7, R2, RZ, 0x3c, !PT ;  /* 0x0000000207027212 */ /* 0x000fe200078e3cff */
[----:B-1----:R-:W-:Y:S06]  /*98f0*/  @!P0 BRA `(.L_x_229) ;  /* 0x00000008001c8947 */ /* 0x002fec0003800000 */
.L_x_257:
[----:B------:R-:W-:Y:S01]  /*9900*/  IMAD R3, R0, 0x8, R3 ;  /* 0x0000000800037824 */ /* 0x000fe200078e0203 */
[----:B------:R-:W-:-:S07]  /*9910*/  SHF.L.U32 R0, R2, 0x1f, RZ ;  /* 0x0000001f02007819 */ /* 0x000fce00000006ff */
.L_x_230:
[----:B--2---:R2:W3:Y:S02]  /*9920*/  SYNCS.PHASECHK.TRANS64.TRYWAIT P0, [R3+URZ], R0 ;  /* 0x00000000030075a7 */ /* 0x0044e4000800017f */
[----:B---3--:R-:W-:Y:S05]  /*9930*/  @!P0 NANOSLEEP.SYNCS 0x989680 ;  /* 0x009896800000895d */ /* 0x008fea0003900000 */
[----:B------:R-:W3:Y:S02]  /*9940*/  @!P0 SYNCS.PHASECHK.TRANS64 P0, [R3+URZ], R0 ;  /* 0x00000000030085a7 */ /* 0x000ee4000800007f */
[----:B---3--:R-:W-:Y:S05]  /*9950*/  @!P0 BRA `(.L_x_230) ;  /* 0xfffffffc00f08947 */ /* 0x008fea000383ffff */
.L_x_208:
[----:B------:R-:W-:Y:S05]  /*9960*/  BSYNC B0 ;  /* 0x0000000000007941 */ /* 0x000fea0003800000 */
.L_x_207:
[----:B------:R-:W-:Y:S05]  /*9970*/  EXIT ;  /* 0x000000000000794d */ /* 0x000fea0003800000 */
.L_x_18:
[----:B---3--:R3:W4:Y:S02]  /*9980*/  SYNCS.PHASECHK.TRANS64.TRYWAIT P1, [R3+URZ], R0 ;  /* 0x00000000030075a7 */ /* 0x008724000802017f */
[----:B----4-:R-:W-:Y:S05]  /*9990*/  @!P1 NANOSLEEP.SYNCS 0x989680 ;  /* 0x009896800000995d */ /* 0x010fea0003900000 */
[----:B------:R-:W4:Y:S02]  /*99a0*/  @!P1 SYNCS.PHASECHK.TRANS64 P1, [R3+URZ], R0 ;  /* 0x00000000030095a7 */ /* 0x000f24000802007f */
[----:B----4-:R-:W-:Y:S05]  /*99b0*/  @!P1 BRA `(.L_x_18) ;  /* 0xfffffffc00f09947 */ /* 0x010fea000383ffff */
[----:B------:R-:W-:Y:S05]  /*99c0*/  BRA `(.L_x_17) ;  /* 0xffffff7800a47947 */ /* 0x000fea000383ffff */
.L_x_23:
[----:B-1----:R-:W-:-:S04]  /*99d0*/  IMAD.U32 R5, RZ, RZ, UR4 ;  /* 0x00000004ff057e24 */ /* 0x002fc8000f8e00ff */
[----:B------:R1:W2:Y:S03]  /*99e0*/  SYNCS.PHASECHK.TRANS64.TRYWAIT P1, [R5+URZ], R4 ;  /* 0x00000004050075a7 */ /* 0x0002a6000802017f */
[----:B--2---:R-:W-:Y:S05]  /*99f0*/  @!P1 NANOSLEEP.SYNCS 0x989680 ;  /* 0x009896800000995d */ /* 0x004fea0003900000 */
[----:B------:R-:W2:Y:S02]  /*9a00*/  @!P1 SYNCS.PHASECHK.TRANS64 P1, [R5+URZ], R4 ;  /* 0x00000004050095a7 */ /* 0x000ea4000802007f */
[----:B--2---:R-:W-:Y:S05]  /*9a10*/  @!P1 BRA `(.L_x_23) ;  /* 0xfffffffc00ec9947 */ /* 0x004fea000383ffff */
[----:B------:R-:W-:Y:S05]  /*9a20*/  BRA `(.L_x_22) ;  /* 0xffffff7c00fc7947 */ /* 0x000fea000383ffff */
.L_x_194:
[----:B------:R-:W-:Y:S01]  /*9a30*/  BSSY B1, `(.L_x_231) ;  /* 0x0000006000017945 */ /* 0x000fe20003800000 */
[----:B------:R-:W-:-:S07]  /*9a40*/  IMAD.MOV.U32 R15, RZ, RZ, -0x1 ;  /* 0xffffffffff0f7424 */ /* 0x000fce00078e00ff */
[----:B------:R-:W-:Y:S05]  /*9a50*/  WARPSYNC.COLLECTIVE R15, `(.L_x_232) ;  /* 0x000000000f0c7348 */ /* 0x000fea0003c00000 */
[----:B------:R-:W-:Y:S02]  /*9a60*/  ELECT P6, UR62, PT ;  /* 0x00000000003e782f */ /* 0x000fe400038c0000 */
[----:B------:R-:W-:Y:S01]  /*9a70*/  MOV R14, UR62 ;  /* 0x0000003e000e7c02 */ /* 0x000fe20008000f00 */
[----:B------:R-:W-:Y:S10]  /*9a80*/  ENDCOLLECTIVE ;  /* 0x000000000000791b */ /* 0x000ff40003800000 */
.L_x_232:
[----:B------:R-:W-:Y:S05]  /*9a90*/  BSYNC B1 ;  /* 0x0000000000017941 */ /* 0x000fea0003800000 */
.L_x_231:
[----:B------:R-:W-:Y:S05]  /*9aa0*/  BRA `(.L_x_233) ;  /* 0xffffffe400dc7947 */ /* 0x000fea000383ffff */
.L_x_197:
[----:B0-----:R0:W1:Y:S02]  /*9ab0*/  SYNCS.PHASECHK.TRANS64.TRYWAIT P1, [R14+URZ+0xa8], R7 ;  /* 0x0000a8070e0075a7 */ /* 0x001064000802017f */
[----:B-1----:R-:W-:Y:S05]  /*9ac0*/  @!P1 NANOSLEEP.SYNCS 0x989680 ;  /* 0x009896800000995d */ /* 0x002fea0003900000 */
[----:B------:R-:W1:Y:S02]  /*9ad0*/  @!P1 SYNCS.PHASECHK.TRANS64 P1, [R14+URZ+0xa8], R7 ;  /* 0x0000a8070e0095a7 */ /* 0x000e64000802007f */
[----:B-1----:R-:W-:Y:S05]  /*9ae0*/  @!P1 BRA `(.L_x_197) ;  /* 0xfffffffc00f09947 */ /* 0x002fea000383ffff */
[----:B------:R-:W-:Y:S05]  /*9af0*/  BRA `(.L_x_234) ;  /* 0xffffffe800107947 */ /* 0x000fea000383ffff */
.L_x_206:
[----:B------:R-:W-:Y:S01]  /*9b00*/  BSSY B0, `(.L_x_235) ;  /* 0x0000006000007945 */ /* 0x000fe20003800000 */
[----:B------:R-:W-:-:S07]  /*9b10*/  IMAD.MOV.U32 R15, RZ, RZ, -0x1 ;  /* 0xffffffffff0f7424 */ /* 0x000fce00078e00ff */
[----:B------:R-:W-:Y:S05]  /*9b20*/  WARPSYNC.COLLECTIVE R15, `(.L_x_236) ;  /* 0x000000000f0c7348 */ /* 0x000fea0003c00000 */
[----:B------:R-:W-:Y:S02]  /*9b30*/  ELECT P6, UR62, PT ;  /* 0x00000000003e782f */ /* 0x000fe400038c0000 */
[----:B------:R-:W-:Y:S01]  /*9b40*/  MOV R14, UR62 ;  /* 0x0000003e000e7c02 */ /* 0x000fe20008000f00 */
[----:B------:R-:W-:Y:S10]  /*9b50*/  ENDCOLLECTIVE ;  /* 0x000000000000791b */ /* 0x000ff40003800000 */
.L_x_236:
[----:B------:R-:W-:Y:S05]  /*9b60*/  BSYNC B0 ;  /* 0x0000000000007941 */ /* 0x000fea0003800000 */
.L_x_235:
[----:B------:R-:W-:Y:S05]  /*9b70*/  BRA `(.L_x_237) ;  /* 0xfffffff000687947 */ /* 0x000fea000383ffff */
.L_x_210:
[----:B0-----:R0:W1:Y:S02]  /*9b80*/  SYNCS.PHASECHK.TRANS64.TRYWAIT P0, [R7+URZ], R2 ;  /* 0x00000002070075a7 */ /* 0x001064000800017f */
[----:B-1----:R-:W-:Y:S05]  /*9b90*/  @!P0 NANOSLEEP.SYNCS 0x989680 ;  /* 0x009896800000895d */ /* 0x002fea0003900000 */
[----:B------:R-:W1:Y:S02]  /*9ba0*/  @!P0 SYNCS.PHASECHK.TRANS64 P0, [R7+URZ], R2 ;  /* 0x00000002070085a7 */ /* 0x000e64000800007f */
[----:B-1----:R-:W-:Y:S05]  /*9bb0*/  @!P0 BRA `(.L_x_210) ;  /* 0xfffffffc00f08947 */ /* 0x002fea000383ffff */
[----:B------:R-:W-:Y:S05]  /*9bc0*/  BRA `(.L_x_238) ;  /* 0xfffffff000a87947 */ /* 0x000fea000383ffff */
.L_x_211:
[----:B0-----:R0:W1:Y:S02]  /*9bd0*/  SYNCS.PHASECHK.TRANS64.TRYWAIT P0, [R9+URZ], R4 ;  /* 0x00000004090075a7 */ /* 0x001064000800017f */
[----:B-1----:R-:W-:Y:S05]  /*9be0*/  @!P0 NANOSLEEP.SYNCS 0x989680 ;  /* 0x009896800000895d */ /* 0x002fea0003900000 */
[----:B------:R-:W1:Y:S02]  /*9bf0*/  @!P0 SYNCS.PHASECHK.TRANS64 P0, [R9+URZ], R4 ;  /* 0x00000004090085a7 */ /* 0x000e64000800007f */
[----:B-1----:R-:W-:Y:S05]  /*9c00*/  @!P0 BRA `(.L_x_211) ;  /* 0xfffffffc00f08947 */ /* 0x002fea000383ffff */
[----:B------:R-:W-:Y:S05]  /*9c10*/  BRA `(.L_x_239) ;  /* 0xfffffff000b87947 */ /* 0x000fea000383ffff */
.L_x_212:
[----:B0-----:R0:W1:Y:S02]  /*9c20*/  SYNCS.PHASECHK.TRANS64.TRYWAIT P0, [R6+URZ], R5 ;  /* 0x00000005060075a7 */ /* 0x001064000800017f */
[----:B-1----:R-:W-:Y:S05]  /*9c30*/  @!P0 NANOSLEEP.SYNCS 0x989680 ;  /* 0x009896800000895d */ /* 0x002fea0003900000 */
[----:B------:R-:W1:Y:S02]  /*9c40*/  @!P0 SYNCS.PHASECHK.TRANS64 P0, [R6+URZ], R5 ;  /* 0x00000005060085a7 */ /* 0x000e64000800007f */
[----:B-1----:R-:W-:Y:S05]  /*9c50*/  @!P0 BRA `(.L_x_212) ;  /* 0xfffffffc00f08947 */ /* 0x002fea000383ffff */
[----:B------:R-:W-:Y:S05]  /*9c60*/  BRA `(.L_x_240) ;  /* 0xfffffff000c87947 */ /* 0x000fea000383ffff */
.L_x_213:
[----:B0-----:R0:W1:Y:S02]  /*9c70*/  SYNCS.PHASECHK.TRANS64.TRYWAIT P0, [R9+URZ], R4 ;  /* 0x00000004090075a7 */ /* 0x001064000800017f */
[----:B-1----:R-:W-:Y:S05]  /*9c80*/  @!P0 NANOSLEEP.SYNCS 0x989680 ;  /* 0x009896800000895d */ /* 0x002fea0003900000 */
[----:B------:R-:W1:Y:S02]  /*9c90*/  @!P0 SYNCS.PHASECHK.TRANS64 P0, [R9+URZ], R4 ;  /* 0x00000004090085a7 */ /* 0x000e64000800007f */
[----:B-1----:R-:W-:Y:S05]  /*9ca0*/  @!P0 BRA `(.L_x_213) ;  /* 0xfffffffc00f08947 */ /* 0x002fea000383ffff */
[----:B------:R-:W-:Y:S05]  /*9cb0*/  BRA `(.L_x_241) ;  /* 0xfffffff000d87947 */ /* 0x000fea000383ffff */
.L_x_214:
[----:B0-----:R0:W1:Y:S02]  /*9cc0*/  SYNCS.PHASECHK.TRANS64.TRYWAIT P0, [R6+URZ], R5 ;  /* 0x00000005060075a7 */ /* 0x001064000800017f */
[----:B-1----:R-:W-:Y:S05]  /*9cd0*/  @!P0 NANOSLEEP.SYNCS 0x989680 ;  /* 0x009896800000895d */ /* 0x002fea0003900000 */
[----:B------:R-:W1:Y:S02]  /*9ce0*/  @!P0 SYNCS.PHASECHK.TRANS64 P0, [R6+URZ], R5 ;  /* 0x00000005060085a7 */ /* 0x000e64000800007f */
[----:B-1----:R-:W-:Y:S05]  /*9cf0*/  @!P0 BRA `(.L_x_214) ;  /* 0xfffffffc00f08947 */ /* 0x002fea000383ffff */
[----:B------:R-:W-:Y:S05]  /*9d00*/  BRA `(.L_x_242) ;  /* 0xfffffff000e87947 */ /* 0x000fea000383ffff */
.L_x_215:
[----:B0-----:R0:W1:Y:S02]  /*9d10*/  SYNCS.PHASECHK.TRANS64.TRYWAIT P0, [R9+URZ], R4 ;  /* 0x00000004090075a7 */ /* 0x001064000800017f */
[----:B-1----:R-:W-:Y:S05]  /*9d20*/  @!P0 NANOSLEEP.SYNCS 0x989680 ;  /* 0x009896800000895d */ /* 0x002fea0003900000 */
[----:B------:R-:W1:Y:S02]  /*9d30*/  @!P0 SYNCS.PHASECHK.TRANS64 P0, [R9+URZ], R4 ;  /* 0x00000004090085a7 */ /* 0x000e64000800007f */
[----:B-1----:R-:W-:Y:S05]  /*9d40*/  @!P0 BRA `(.L_x_215) ;  /* 0xfffffffc00f08947 */ /* 0x002fea000383ffff */
[----:B------:R-:W-:Y:S05]  /*9d50*/  BRA `(.L_x_243) ;  /* 0xfffffff000f87947 */ /* 0x000fea000383ffff */
.L_x_216:
[----:B0-----:R0:W1:Y:S02]  /*9d60*/  SYNCS.PHASECHK.TRANS64.TRYWAIT P0, [R6+URZ], R5 ;  /* 0x00000005060075a7 */ /* 0x001064000800017f */
[----:B-1----:R-:W-:Y:S05]  /*9d70*/  @!P0 NANOSLEEP.SYNCS 0x989680 ;  /* 0x009896800000895d */ /* 0x002fea0003900000 */
[----:B------:R-:W1:Y:S02]  /*9d80*/  @!P0 SYNCS.PHASECHK.TRANS64 P0, [R6+URZ], R5 ;  /* 0x00000005060085a7 */ /* 0x000e64000800007f */
[----:B-1----:R-:W-:Y:S05]  /*9d90*/  @!P0 BRA `(.L_x_216) ;  /* 0xfffffffc00f08947 */ /* 0x002fea000383ffff */
[----:B------:R-:W-:Y:S05]  /*9da0*/  BRA `(.L_x_244) ;  /* 0xfffffff400087947 */ /* 0x000fea000383ffff */
.L_x_217:
[----:B0-----:R0:W1:Y:S02]  /*9db0*/  SYNCS.PHASECHK.TRANS64.TRYWAIT P0, [R9+URZ], R4 ;  /* 0x00000004090075a7 */ /* 0x001064000800017f */
[----:B-1----:R-:W-:Y:S05]  /*9dc0*/  @!P0 NANOSLEEP.SYNCS 0x989680 ;  /* 0x009896800000895d */ /* 0x002fea0003900000 */
[----:B------:R-:W1:Y:S02]  /*9dd0*/  @!P0 SYNCS.PHASECHK.TRANS64 P0, [R9+URZ], R4 ;  /* 0x00000004090085a7 */ /* 0x000e64000800007f */
[----:B-1----:R-:W-:Y:S05]  /*9de0*/  @!P0 BRA `(.L_x_217) ;  /* 0xfffffffc00f08947 */ /* 0x002fea000383ffff */
[----:B------:R-:W-:Y:S05]  /*9df0*/  BRA `(.L_x_245) ;  /* 0xfffffff400187947 */ /* 0x000fea000383ffff */
.L_x_218:
[----:B0-----:R0:W1:Y:S02]  /*9e00*/  SYNCS.PHASECHK.TRANS64.TRYWAIT P0, [R6+URZ], R5 ;  /* 0x00000005060075a7 */ /* 0x001064000800017f */
[----:B-1----:R-:W-:Y:S05]  /*9e10*/  @!P0 NANOSLEEP.SYNCS 0x989680 ;  /* 0x009896800000895d */ /* 0x002fea0003900000 */
[----:B------:R-:W1:Y:S02]  /*9e20*/  @!P0 SYNCS.PHASECHK.TRANS64 P0, [R6+URZ], R5 ;  /* 0x00000005060085a7 */ /* 0x000e64000800007f */
[----:B-1----:R-:W-:Y:S05]  /*9e30*/  @!P0 BRA `(.L_x_218) ;  /* 0xfffffffc00f08947 */ /* 0x002fea000383ffff */
[----:B------:R-:W-:Y:S05]  /*9e40*/  BRA `(.L_x_246) ;  /* 0xfffffff400287947 */ /* 0x000fea000383ffff */
.L_x_219:
[----:B0-----:R0:W1:Y:S02]  /*9e50*/  SYNCS.PHASECHK.TRANS64.TRYWAIT P0, [R9+URZ], R4 ;  /* 0x00000004090075a7 */ /* 0x001064000800017f */
[----:B-1----:R-:W-:Y:S05]  /*9e60*/  @!P0 NANOSLEEP.SYNCS 0x989680 ;  /* 0x009896800000895d */ /* 0x002fea0003900000 */
[----:B------:R-:W1:Y:S02]  /*9e70*/  @!P0 SYNCS.PHASECHK.TRANS64 P0, [R9+URZ], R4 ;  /* 0x00000004090085a7 */ /* 0x000e64000800007f */
[----:B-1----:R-:W-:Y:S05]  /*9e80*/  @!P0 BRA `(.L_x_219) ;  /* 0xfffffffc00f08947 */ /* 0x002fea000383ffff */
[----:B------:R-:W-:Y:S05]  /*9e90*/  BRA `(.L_x_247) ;  /* 0xfffffff400387947 */ /* 0x000fea000383ffff */
.L_x_220:
[----:B0-----:R0:W1:Y:S02]  /*9ea0*/  SYNCS.PHASECHK.TRANS64.TRYWAIT P0, [R6+URZ], R5 ;  /* 0x00000005060075a7 */ /* 0x001064000800017f */
[----:B-1----:R-:W-:Y:S05]  /*9eb0*/  @!P0 NANOSLEEP.SYNCS 0x989680 ;  /* 0x009896800000895d */ /* 0x002fea0003900000 */
[----:B------:R-:W1:Y:S02]  /*9ec0*/  @!P0 SYNCS.PHASECHK.TRANS64 P0, [R6+URZ], R5 ;  /* 0x00000005060085a7 */ /* 0x000e64000800007f */
[----:B-1----:R-:W-:Y:S05]  /*9ed0*/  @!P0 BRA `(.L_x_220) ;  /* 0xfffffffc00f08947 */ /* 0x002fea000383ffff */
[----:B------:R-:W-:Y:S05]  /*9ee0*/  BRA `(.L_x_248) ;  /* 0xfffffff400487947 */ /* 0x000fea000383ffff */
.L_x_221:
[----:B0-----:R0:W1:Y:S02]  /*9ef0*/  SYNCS.PHASECHK.TRANS64.TRYWAIT P0, [R9+URZ], R4 ;  /* 0x00000004090075a7 */ /* 0x001064000800017f */
[----:B-1----:R-:W-:Y:S05]  /*9f00*/  @!P0 NANOSLEEP.SYNCS 0x989680 ;  /* 0x009896800000895d */ /* 0x002fea0003900000 */
[----:B------:R-:W1:Y:S02]  /*9f10*/  @!P0 SYNCS.PHASECHK.TRANS64 P0, [R9+URZ], R4 ;  /* 0x00000004090085a7 */ /* 0x000e64000800007f */
[----:B-1----:R-:W-:Y:S05]  /*9f20*/  @!P0 BRA `(.L_x_221) ;  /* 0xfffffffc00f08947 */ /* 0x002fea000383ffff */
[----:B------:R-:W-:Y:S05]  /*9f30*/  BRA `(.L_x_249) ;  /* 0xfffffff400587947 */ /* 0x000fea000383ffff */
.L_x_222:
[----:B0-----:R0:W1:Y:S02]  /*9f40*/  SYNCS.PHASECHK.TRANS64.TRYWAIT P0, [R6+URZ], R5 ;  /* 0x00000005060075a7 */ /* 0x001064000800017f */
[----:B-1----:R-:W-:Y:S05]  /*9f50*/  @!P0 NANOSLEEP.SYNCS 0x989680 ;  /* 0x009896800000895d */ /* 0x002fea0003900000 */
[----:B------:R-:W1:Y:S02]  /*9f60*/  @!P0 SYNCS.PHASECHK.TRANS64 P0, [R6+URZ], R5 ;  /* 0x00000005060085a7 */ /* 0x000e64000800007f */
[----:B-1----:R-:W-:Y:S05]  /*9f70*/  @!P0 BRA `(.L_x_222) ;  /* 0xfffffffc00f08947 */ /* 0x002fea000383ffff */
[----:B------:R-:W-:Y:S05]  /*9f80*/  BRA `(.L_x_250) ;  /* 0xfffffff400687947 */ /* 0x000fea000383ffff */
.L_x_223:
[----:B0-----:R0:W1:Y:S02]  /*9f90*/  SYNCS.PHASECHK.TRANS64.TRYWAIT P0, [R9+URZ], R4 ;  /* 0x00000004090075a7 */ /* 0x001064000800017f */
[----:B-1----:R-:W-:Y:S05]  /*9fa0*/  @!P0 NANOSLEEP.SYNCS 0x989680 ;  /* 0x009896800000895d */ /* 0x002fea0003900000 */
[----:B------:R-:W1:Y:S02]  /*9fb0*/  @!P0 SYNCS.PHASECHK.TRANS64 P0, [R9+URZ], R4 ;  /* 0x00000004090085a7 */ /* 0x000e64000800007f */
[----:B-1----:R-:W-:Y:S05]  /*9fc0*/  @!P0 BRA `(.L_x_223) ;  /* 0xfffffffc00f08947 */ /* 0x002fea000383ffff */
[----:B------:R-:W-:Y:S05]  /*9fd0*/  BRA `(.L_x_251) ;  /* 0xfffffff400787947 */ /* 0x000fea000383ffff */
.L_x_224:
[----:B0-----:R0:W1:Y:S02]  /*9fe0*/  SYNCS.PHASECHK.TRANS64.TRYWAIT P0, [R6+URZ], R5 ;  /* 0x00000005060075a7 */ /* 0x001064000800017f */
[----:B-1----:R-:W-:Y:S05]  /*9ff0*/  @!P0 NANOSLEEP.SYNCS 0x989680 ;  /* 0x009896800000895d */ /* 0x002fea0003900000 */
[----:B------:R-:W1:Y:S02]  /*a000*/  @!P0 SYNCS.PHASECHK.TRANS64 P0, [R6+URZ], R5 ;  /* 0x00000005060085a7 */ /* 0x000e64000800007f */
[----:B-1----:R-:W-:Y:S05]  /*a010*/  @!P0 BRA `(.L_x_224) ;  /* 0xfffffffc00f08947 */ /* 0x002fea000383ffff */
[----:B------:R-:W-:Y:S05]  /*a020*/  BRA `(.L_x_252) ;  /* 0xfffffff400887947 */ /* 0x000fea000383ffff */
.L_x_225:
[----:B0-----:R0:W1:Y:S02]  /*a030*/  SYNCS.PHASECHK.TRANS64.TRYWAIT P0, [R9+URZ], R4 ;  /* 0x00000004090075a7 */ /* 0x001064000800017f */
[----:B-1----:R-:W-:Y:S05]  /*a040*/  @!P0 NANOSLEEP.SYNCS 0x989680 ;  /* 0x009896800000895d */ /* 0x002fea0003900000 */
[----:B------:R-:W1:Y:S02]  /*a050*/  @!P0 SYNCS.PHASECHK.TRANS64 P0, [R9+URZ], R4 ;  /* 0x00000004090085a7 */ /* 0x000e64000800007f */
[----:B-1----:R-:W-:Y:S05]  /*a060*/  @!P0 BRA `(.L_x_225) ;  /* 0xfffffffc00f08947 */ /* 0x002fea000383ffff */
[----:B------:R-:W-:Y:S05]  /*a070*/  BRA `(.L_x_253) ;  /* 0xfffffff400987947 */ /* 0x000fea000383ffff */
.L_x_226:
[----:B0-----:R0:W1:Y:S02]  /*a080*/  SYNCS.PHASECHK.TRANS64.TRYWAIT P0, [R6+URZ], R5 ;  /* 0x00000005060075a7 */ /* 0x001064000800017f */
[----:B-1----:R-:W-:Y:S05]  /*a090*/  @!P0 NANOSLEEP.SYNCS 0x989680 ;  /* 0x009896800000895d */ /* 0x002fea0003900000 */
[----:B------:R-:W1:Y:S02]  /*a0a0*/  @!P0 SYNCS.PHASECHK.TRANS64 P0, [R6+URZ], R5 ;  /* 0x00000005060085a7 */ /* 0x000e64000800007f */
[----:B-1----:R-:W-:Y:S05]  /*a0b0*/  @!P0 BRA `(.L_x_226) ;  /* 0xfffffffc00f08947 */ /* 0x002fea000383ffff */
[----:B------:R-:W-:Y:S05]  /*a0c0*/  BRA `(.L_x_254) ;  /* 0xfffffff400a87947 */ /* 0x000fea000383ffff */
.L_x_227:
[----:B0-----:R0:W1:Y:S02]  /*a0d0*/  SYNCS.PHASECHK.TRANS64.TRYWAIT P0, [R9+URZ], R4 ;  /* 0x00000004090075a7 */ /* 0x001064000800017f */
[----:B-1----:R-:W-:Y:S05]  /*a0e0*/  @!P0 NANOSLEEP.SYNCS 0x989680 ;  /* 0x009896800000895d */ /* 0x002fea0003900000 */
[----:B------:R-:W1:Y:S02]  /*a0f0*/  @!P0 SYNCS.PHASECHK.TRANS64 P0, [R9+URZ], R4 ;  /* 0x00000004090085a7 */ /* 0x000e64000800007f */
[----:B-1----:R-:W-:Y:S05]  /*a100*/  @!P0 BRA `(.L_x_227) ;  /* 0xfffffffc00f08947 */ /* 0x002fea000383ffff */
[----:B------:R-:W-:Y:S05]  /*a110*/  BRA `(.L_x_255) ;  /* 0xfffffff400b87947 */ /* 0x000fea000383ffff */
.L_x_228:
[----:B0-----:R0:W1:Y:S02]  /*a120*/  SYNCS.PHASECHK.TRANS64.TRYWAIT P0, [R6+URZ], R5 ;  /* 0x00000005060075a7 */ /* 0x001064000800017f */
[----:B-1----:R-:W-:Y:S05]  /*a130*/  @!P0 NANOSLEEP.SYNCS 0x989680 ;  /* 0x009896800000895d */ /* 0x002fea0003900000 */
[----:B------:R-:W1:Y:S02]  /*a140*/  @!P0 SYNCS.PHASECHK.TRANS64 P0, [R6+URZ], R5 ;  /* 0x00000005060085a7 */ /* 0x000e64000800007f */
[----:B-1----:R-:W-:Y:S05]  /*a150*/  @!P0 BRA `(.L_x_228) ;  /* 0xfffffffc00f08947 */ /* 0x002fea000383ffff */
[----:B------:R-:W-:Y:S05]  /*a160*/  BRA `(.L_x_256) ;  /* 0xfffffff400c87947 */ /* 0x000fea000383ffff */
.L_x_229:
[----:B-1----:R1:W2:Y:S02]  /*a170*/  SYNCS.PHASECHK.TRANS64.TRYWAIT P0, [R9+URZ], R4 ;  /* 0x00000004090075a7 */ /* 0x0022a4000800017f */
[----:B--2---:R-:W-:Y:S05]  /*a180*/  @!P0 NANOSLEEP.SYNCS 0x989680 ;  /* 0x009896800000895d */ /* 0x004fea0003900000 */
[----:B------:R-:W2:Y:S02]  /*a190*/  @!P0 SYNCS.PHASECHK.TRANS64 P0, [R9+URZ], R4 ;  /* 0x00000004090085a7 */ /* 0x000ea4000800007f */
[----:B--2---:R-:W-:Y:S05]  /*a1a0*/  @!P0 BRA `(.L_x_229) ;  /* 0xfffffffc00f08947 */ /* 0x004fea000383ffff */
[----:B------:R-:W-:Y:S05]  /*a1b0*/  BRA `(.L_x_257) ;  /* 0xfffffff400d07947 */ /* 0x000fea000383ffff */
.L_x_258:
[----:B------:R-:W-:-:S00]  /*a1c0*/  BRA `(.L_x_258) ;  /* 0xfffffffc00fc7947 */ /* 0x000fc0000383ffff */
[----:B------:R-:W-:-:S00]  /*a1d0*/  NOP ;  /* 0x0000000000007918 */ /* 0x000fc00000000000 */
        /* <DEDUP_REMOVED lines=10> */
.L_x_259:


//--------------------- .nv.global.init           --------------------------
	.section	.nv.global.init,"aw",@progbits
.nv.global.init:
	.type		$str$22,@object
	.size		$str$22,($str$23 - $str$22)
$str$22:
        /*0000*/ 	.byte	0x6b, 0x5f, 0x74, 0x69, 0x6c, 0x65, 0x5f, 0x63, 0x6f, 0x75, 0x6e, 0x74, 0x20, 0x3e, 0x3d, 0x20
        /*0010*/ 	.byte	0x31, 0x00
	.type		$str$23,@object
	.size		$str$23,(__unnamed_1 - $str$23)
$str$23:
        /*0012*/ 	.byte	0x2f, 0x74, 0x6d, 0x70, 0x2f, 0x63, 0x75, 0x74, 0x6c, 0x61, 0x73, 0x73, 0x5f, 0x73, 0x77, 0x65
        /*0022*/ 	.byte	0x65, 0x70, 0x5f, 0x73, 0x72, 0x63, 0x2f, 0x69, 0x6e, 0x63, 0x6c, 0x75, 0x64, 0x65, 0x2f, 0x63
        /*0032*/ 	.byte	0x75, 0x74, 0x6c, 0x61, 0x73, 0x73, 0x2f, 0x67, 0x65, 0x6d, 0x6d, 0x2f, 0x63, 0x6f, 0x6c, 0x6c
        /*0042*/ 	.byte	0x65, 0x63, 0x74, 0x69, 0x76, 0x65, 0x2f, 0x73, 0x6d, 0x39, 0x30, 0x5f, 0x6d, 0x6d, 0x61, 0x5f
        /*0052*/ 	.byte	0x74, 0x6d, 0x61, 0x5f, 0x67, 0x6d, 0x6d, 0x61, 0x5f, 0x73, 0x73, 0x5f, 0x77, 0x61, 0x72, 0x70
        /*0062*/ 	.byte	0x73, 0x70, 0x65, 0x63, 0x69, 0x61, 0x6c, 0x69, 0x7a, 0x65, 0x64, 0x2e, 0x68, 0x70, 0x70, 0x00
	.type		__unnamed_1,@object
	.size		__unnamed_1,(.L_0 - __unnamed_1)
__unnamed_1:
        /*0072*/ 	.byte	0x76, 0x6f, 0x69, 0x64, 0x20, 0x63, 0x75, 0x74, 0x6c, 0x61, 0x73, 0x73, 0x3a, 0x3a, 0x67, 0x65
        /* <DEDUP_REMOVED lines=180> */
        /*0bc2*/ 	.byte	0x74, 0x79, 0x5d, 0x00
.L_0:


//--------------------- .nv.shared._ZN7cutlass13device_kernelINS_4gemm6kernel13GemmUniversalIN4cute5tupleIJiiiiEEENS1_10collective13CollectiveMmaINS1_34MainloopSm90TmaGmmaWarpSpecializedILi21ENS5_IJNS4_1CILi1EEESB_SB_EEENS1_35KernelTmaWarpSpecializedCooperativeEEENS5_IJNSA_ILi256EEENSA_ILi80EEENSA_ILi16EEEEEENS_10bfloat16_tENS5_IJlSB_lEEESJ_SK_NS4_8TiledMMAINS4_8MMA_AtomIJNS4_4SM904GMMA27MMA_64x16x16_F32BF16BF16_SSILNSO_5MajorE0ELSQ_0ELNSO_7ScaleInE1ELSR_1EEEEEENS4_6LayoutINS5_IJNSA_ILi2EEESB_SB_EEENS5_IJSB_NSA_ILi0EEESX_EEEEENS5_IJNS4_10UnderscoreES10_S10_EEEEENS4_13SM90_TMA_LOADENS4_14ComposedLayoutINS4_7SwizzleILi1ELi4ELi3EEENS4_18smem_ptr_flag_bitsILi16EEENSU_INS5_IJNSA_ILi8EEESH_EEENS5_IJSH_SB_EEEEEEEvNS4_8identityES13_S1D_vS1E_EENS_8epilogue10collective6detail29Sm90TmaWarpSpecializedAdapterINS1H_15DefaultEpilogueISJ_SK_SK_NS1G_6thread17LinearCombinationISJ_Li1EffLNS1L_9ScaleType4KindE0ELNS_15FloatRoundStyleE2ESJ_EENS1_15EpilogueDefaultEEEEEvvEEEEvNT_6ParamsE --------------------------
	.section	.nv.shared._ZN7cutlass13device_kernelINS_4gemm6kernel13GemmUniversalIN4cute5tupleIJiiiiEEENS1_10collective13CollectiveMmaINS1_34MainloopSm90TmaGmmaWarpSpecializedILi21ENS5_IJNS4_1CILi1EEESB_SB_EEENS1_35KernelTmaWarpSpecializedCooperativeEEENS5_IJNSA_ILi256EEENSA_ILi80EEENSA_ILi16EEEEEENS_10bfloat16_tENS5_IJlSB_lEEESJ_SK_NS4_8TiledMMAINS4_8MMA_AtomIJNS4_4SM904GMMA27MMA_64x16x16_F32BF16BF16_SSILNSO_5MajorE0ELSQ_0ELNSO_7ScaleInE1ELSR_1EEEEEENS4_6LayoutINS5_IJNSA_ILi2EEESB_SB_EEENS5_IJSB_NSA_ILi0EEESX_EEEEENS5_IJNS4_10UnderscoreES10_S10_EEEEENS4_13SM90_TMA_LOADENS4_14ComposedLayoutINS4_7SwizzleILi1ELi4ELi3EEENS4_18smem_ptr_flag_bitsILi16EEENSU_INS5_IJNSA_ILi8EEESH_EEENS5_IJSH_SB_EEEEEEEvNS4_8identityES13_S1D_vS1E_EENS_8epilogue10collective6detail29Sm90TmaWarpSpecializedAdapterINS1H_15DefaultEpilogueISJ_SK_SK_NS1G_6thread17LinearCombinationISJ_Li1EffLNS1L_9ScaleType4KindE0ELNS_15FloatRoundStyleE2ESJ_EENS1_15EpilogueDefaultEEEEEvvEEEEvNT_6ParamsE,"aw",@nobits
	.sectionflags	@""
	.align	16
	.zero		1024


//--------------------- .nv.shared.reserved.0     --------------------------
	.section	.nv.shared.reserved.0,"aw",@nobits
	.weak		__nv_reservedSMEM_offset_0_alias
	.size		__nv_reservedSMEM_offset_0_alias, 0, 0
	.other		__nv_reservedSMEM_offset_0_alias,@"STO_CUDA_RESERVED_SHARED STV_DEFAULT"
__nv_reservedSMEM_offset_0_alias:
	.zero		0


//--------------------- .nv.global                --------------------------
	.section	.nv.global,"aw",@nobits
.nv.global:
	.type		_ZN39_INTERNAL_12959b9f_4_k_cu_728258ca_66794cute1_E,@object
	.size		_ZN39_INTERNAL_12959b9f_4_k_cu_728258ca_66794cute1_E,(_ZN39_INTERNAL_12959b9f_4_k_cu_728258ca_66794cuda3std3__45__cpo6cbeginE - _ZN39_INTERNAL_12959b9f_4_k_cu_728258ca_66794cute1_E)
_ZN39_INTERNAL_12959b9f_4_k_cu_728258ca_66794cute1_E:
	.zero		1
	.type		_ZN39_INTERNAL_12959b9f_4_k_cu_728258ca_66794cuda3std3__45__cpo6cbeginE,@object
	.size		_ZN39_INTERNAL_12959b9f_4_k_cu_728258ca_66794cuda3std3__45__cpo6cbeginE,(_ZN39_INTERNAL_12959b9f_4_k_cu_728258ca_66794cuda3std3__48in_placeE - _ZN39_INTERNAL_12959b9f_4_k_cu_728258ca_66794cuda3std3__45__cpo6cbeginE)
_ZN39_INTERNAL_12959b9f_4_k_cu_728258ca_66794cuda3std3__45__cpo6cbeginE:
	.zero		1
	.type		_ZN39_INTERNAL_12959b9f_4_k_cu_728258ca_66794cuda3std3__48in_placeE,@object
	.size		_ZN39_INTERNAL_12959b9f_4_k_cu_728258ca_66794cuda3std3__48in_placeE,(_ZN39_INTERNAL_12959b9f_4_k_cu_728258ca_66794cuda3std6ranges3__45__cpo9iter_moveE - _ZN39_INTERNAL_12959b9f_4_k_cu_728258ca_66794cuda3std3__48in_placeE)
_ZN39_INTERNAL_12959b9f_4_k_cu_728258ca_66794cuda3std3__48in_placeE:
	.zero		1
	.type		_ZN39_INTERNAL_12959b9f_4_k_cu_728258ca_66794cuda3std6ranges3__45__cpo9iter_moveE,@object
	.size		_ZN39_INTERNAL_12959b9f_4_k_cu_728258ca_66794cuda3std6ranges3__45__cpo9iter_moveE,(_ZN39_INTERNAL_12959b9f_4_k_cu_728258ca_66794cuda3std3__45__cpo5beginE - _ZN39_INTERNAL_12959b9f_4_k_cu_728258ca_66794cuda3std6ranges3__45__cpo9iter_moveE)
_ZN39_INTERNAL_12959b9f_4_k_cu_728258ca_66794cuda3std6ranges3__45__cpo9iter_moveE:
	.zero		1
	.type		_ZN39_INTERNAL_12959b9f_4_k_cu_728258ca_66794cuda3std3__45__cpo5beginE,@object
	.size		_ZN39_INTERNAL_12959b9f_4_k_cu_728258ca_66794cuda3std3__45__cpo5beginE,(_ZN39_INTERNAL_12959b9f_4_k_cu_728258ca_66794cuda3std3__441_GLOBAL__N__12959b9f_4_k_cu_728258ca_66796ignoreE - _ZN39_INTERNAL_12959b9f_4_k_cu_728258ca_66794cuda3std3__45__cpo5beginE)
_ZN39_INTERNAL_12959b9f_4_k_cu_728258ca_66794cuda3std3__45__cpo5beginE:
	.zero		1
	.type		_ZN39_INTERNAL_12959b9f_4_k_cu_728258ca_66794cuda3std3__441_GLOBAL__N__12959b9f_4_k_cu_728258ca_66796ignoreE,@object
	.size		_ZN39_INTERNAL_12959b9f_4_k_cu_728258ca_66794cuda3std3__441_GLOBAL__N__12959b9f_4_k_cu_728258ca_66796ignoreE,(_ZN39_INTERNAL_12959b9f_4_k_cu_728258ca_66794cute7productE - _ZN39_INTERNAL_12959b9f_4_k_cu_728258ca_66794cuda3std3__441_GLOBAL__N__12959b9f_4_k_cu_728258ca_66796ignoreE)
_ZN39_INTERNAL_12959b9f_4_k_cu_728258ca_66794cuda3std3__441_GLOBAL__N__12959b9f_4_k_cu_728258ca_66796ignoreE:
	.zero		1
	.type		_ZN39_INTERNAL_12959b9f_4_k_cu_728258ca_66794cute7productE,@object
	.size		_ZN39_INTERNAL_12959b9f_4_k_cu_728258ca_66794cute7productE,(_ZN39_INTERNAL_12959b9f_4_k_cu_728258ca_66794cuda3std3__45__cpo3endE - _ZN39_INTERNAL_12959b9f_4_k_cu_728258ca_66794cute7productE)
_ZN39_INTERNAL_12959b9f_4_k_cu_728258ca_66794cute7productE:
	.zero		1
	.type		_ZN39_INTERNAL_12959b9f_4_k_cu_728258ca_66794cuda3std3__45__cpo3endE,@object
	.size		_ZN39_INTERNAL_12959b9f_4_k_cu_728258ca_66794cuda3std3__45__cpo3endE,(_ZN39_INTERNAL_12959b9f_4_k_cu_728258ca_66794cuda3std3__419piecewise_constructE - _ZN39_INTERNAL_12959b9f_4_k_cu_728258ca_66794cuda3std3__45__cpo3endE)
_ZN39_INTERNAL_12959b9f_4_k_cu_728258ca_66794cuda3std3__45__cpo3endE:
	.zero		1
	.type		_ZN39_INTERNAL_12959b9f_4_k_cu_728258ca_66794cuda3std3__419piecewise_constructE,@object
	.size		_ZN39_INTERNAL_12959b9f_4_k_cu_728258ca_66794cuda3std3__419piecewise_constructE,(_ZN39_INTERNAL_12959b9f_4_k_cu_728258ca_66794cuda3std3__45__cpo4cendE - _ZN39_INTERNAL_12959b9f_4_k_cu_728258ca_66794cuda3std3__419piecewise_constructE)
_ZN39_INTERNAL_12959b9f_4_k_cu_728258ca_66794cuda3std3__419piecewise_constructE:
	.zero		1
	.type		_ZN39_INTERNAL_12959b9f_4_k_cu_728258ca_66794cuda3std3__45__cpo4cendE,@object
	.size		_ZN39_INTERNAL_12959b9f_4_k_cu_728258ca_66794cuda3std3__45__cpo4cendE,(_ZN39_INTERNAL_12959b9f_4_k_cu_728258ca_66794cuda3std6ranges3__45__cpo4swapE - _ZN39_INTERNAL_12959b9f_4_k_cu_728258ca_66794cuda3std3__45__cpo4cendE)
_ZN39_INTERNAL_12959b9f_4_k_cu_728258ca_66794cuda3std3__45__cpo4cendE:
	.zero		1
	.type		_ZN39_INTERNAL_12959b9f_4_k_cu_728258ca_66794cuda3std6ranges3__45__cpo4swapE,@object
	.size		_ZN39_INTERNAL_12959b9f_4_k_cu_728258ca_66794cuda3std6ranges3__45__cpo4swapE,(.L_8 - _ZN39_INTERNAL_12959b9f_4_k_cu_728258ca_66794cuda3std6ranges3__45__cpo4swapE)
_ZN39_INTERNAL_12959b9f_4_k_cu_728258ca_66794cuda3std6ranges3__45__cpo4swapE:
	.zero		1
.L_8:


//--------------------- .nv.constant0._ZN7cutlass13device_kernelINS_4gemm6kernel13GemmUniversalIN4cute5tupleIJiiiiEEENS1_10collective13CollectiveMmaINS1_34MainloopSm90TmaGmmaWarpSpecializedILi21ENS5_IJNS4_1CILi1EEESB_SB_EEENS1_35KernelTmaWarpSpecializedCooperativeEEENS5_IJNSA_ILi256EEENSA_ILi80EEENSA_ILi16EEEEEENS_10bfloat16_tENS5_IJlSB_lEEESJ_SK_NS4_8TiledMMAINS4_8MMA_AtomIJNS4_4SM904GMMA27MMA_64x16x16_F32BF16BF16_SSILNSO_5MajorE0ELSQ_0ELNSO_7ScaleInE1ELSR_1EEEEEENS4_6LayoutINS5_IJNSA_ILi2EEESB_SB_EEENS5_IJSB_NSA_ILi0EEESX_EEEEENS5_IJNS4_10UnderscoreES10_S10_EEEEENS4_13SM90_TMA_LOADENS4_14ComposedLayoutINS4_7SwizzleILi1ELi4ELi3EEENS4_18smem_ptr_flag_bitsILi16EEENSU_INS5_IJNSA_ILi8EEESH_EEENS5_IJSH_SB_EEEEEEEvNS4_8identityES13_S1D_vS1E_EENS_8epilogue10collective6detail29Sm90TmaWarpSpecializedAdapterINS1H_15DefaultEpilogueISJ_SK_SK_NS1G_6thread17LinearCombinationISJ_Li1EffLNS1L_9ScaleType4KindE0ELNS_15FloatRoundStyleE2ESJ_EENS1_15EpilogueDefaultEEEEEvvEEEEvNT_6ParamsE --------------------------
	.section	.nv.constant0._ZN7cutlass13device_kernelINS_4gemm6kernel13GemmUniversalIN4cute5tupleIJiiiiEEENS1_10collective13CollectiveMmaINS1_34MainloopSm90TmaGmmaWarpSpecializedILi21ENS5_IJNS4_1CILi1EEESB_SB_EEENS1_35KernelTmaWarpSpecializedCooperativeEEENS5_IJNSA_ILi256EEENSA_ILi80EEENSA_ILi16EEEEEENS_10bfloat16_tENS5_IJlSB_lEEESJ_SK_NS4_8TiledMMAINS4_8MMA_AtomIJNS4_4SM904GMMA27MMA_64x16x16_F32BF16BF16_SSILNSO_5MajorE0ELSQ_0ELNSO_7ScaleInE1ELSR_1EEEEEENS4_6LayoutINS5_IJNSA_ILi2EEESB_SB_EEENS5_IJSB_NSA_ILi0EEESX_EEEEENS5_IJNS4_10UnderscoreES10_S10_EEEEENS4_13SM90_TMA_LOADENS4_14ComposedLayoutINS4_7SwizzleILi1ELi4ELi3EEENS4_18smem_ptr_flag_bitsILi16EEENSU_INS5_IJNSA_ILi8EEESH_EEENS5_IJSH_SB_EEEEEEEvNS4_8identityES13_S1D_vS1E_EENS_8epilogue10collective6detail29Sm90TmaWarpSpecializedAdapterINS1H_15DefaultEpilogueISJ_SK_SK_NS1G_6thread17LinearCombinationISJ_Li1EffLNS1L_9ScaleType4KindE0ELNS_15FloatRoundStyleE2ESJ_EENS1_15EpilogueDefaultEEEEEvvEEEEvNT_6ParamsE,"a",@progbits
	.sectionflags	@""
	.align	4
.nv.constant0._ZN7cutlass13device_kernelINS_4gemm6kernel13GemmUniversalIN4cute5tupleIJiiiiEEENS1_10collective13CollectiveMmaINS1_34MainloopSm90TmaGmmaWarpSpecializedILi21ENS5_IJNS4_1CILi1EEESB_SB_EEENS1_35KernelTmaWarpSpecializedCooperativeEEENS5_IJNSA_ILi256EEENSA_ILi80EEENSA_ILi16EEEEEENS_10bfloat16_tENS5_IJlSB_lEEESJ_SK_NS4_8TiledMMAINS4_8MMA_AtomIJNS4_4SM904GMMA27MMA_64x16x16_F32BF16BF16_SSILNSO_5MajorE0ELSQ_0ELNSO_7ScaleInE1ELSR_1EEEEEENS4_6LayoutINS5_IJNSA_ILi2EEESB_SB_EEENS5_IJSB_NSA_ILi0EEESX_EEEEENS5_IJNS4_10UnderscoreES10_S10_EEEEENS4_13SM90_TMA_LOADENS4_14ComposedLayoutINS4_7SwizzleILi1ELi4ELi3EEENS4_18smem_ptr_flag_bitsILi16EEENSU_INS5_IJNSA_ILi8EEESH_EEENS5_IJSH_SB_EEEEEEEvNS4_8identityES13_S1D_vS1E_EENS_8epilogue10collective6detail29Sm90TmaWarpSpecializedAdapterINS1H_15DefaultEpilogueISJ_SK_SK_NS1G_6thread17LinearCombinationISJ_Li1EffLNS1L_9ScaleType4KindE0ELNS_15FloatRoundStyleE2ESJ_EENS1_15EpilogueDefaultEEEEEvvEEEEvNT_6ParamsE:
	.zero		1664


//--------------------- SYMBOLS --------------------------

	.type		.nv.reservedSmem.offset0,@object
	.size		.nv.reservedSmem.offset0,0x4
	.type		__assertfail,@function
